// auto-generated by cutlass_sweep.gemm — config: {"arch": "sm_100", "cluster_m": 1, "cluster_n": 2, "dtype": "e4m3", "stages": 3, "tile_k": 64, "tile_m": 128, "tile_n": 256}
#include "cutlass/cutlass.h"
#include "cutlass/gemm/collective/collective_builder.hpp"
#include "cutlass/gemm/device/gemm_universal_adapter.h"
#include "cutlass/gemm/kernel/gemm_universal.hpp"
#include "cutlass/epilogue/collective/collective_builder.hpp"

using ElemA = cutlass::float_e4m3_t;
using ElemB = cutlass::float_e4m3_t;
using ElemCD = cutlass::float_e4m3_t;
using Acc  = float;
using TileShape    = cute::Shape<cute::_128, cute::_256, cute::_64>;
using ClusterShape = cute::Shape<cute::_1, cute::_2, cute::_1>;

using CollectiveEpilogue = typename cutlass::epilogue::collective::CollectiveBuilder<
    cutlass::arch::Sm100, cutlass::arch::OpClassTensorOp,
    TileShape, ClusterShape,
    cutlass::epilogue::collective::EpilogueTileAuto,
    Acc, Acc,
    ElemCD, cutlass::layout::RowMajor, 128 / cutlass::sizeof_bits<ElemCD>::value,
    ElemCD, cutlass::layout::RowMajor, 128 / cutlass::sizeof_bits<ElemCD>::value,
    cutlass::epilogue::collective::EpilogueScheduleAuto
  >::CollectiveOp;

using CollectiveMainloop = typename cutlass::gemm::collective::CollectiveBuilder<
    cutlass::arch::Sm100, cutlass::arch::OpClassTensorOp,
    ElemA, cutlass::layout::RowMajor, 128 / cutlass::sizeof_bits<ElemA>::value,
    ElemB, cutlass::layout::ColumnMajor, 128 / cutlass::sizeof_bits<ElemB>::value,
    Acc,
    TileShape, ClusterShape,
    cutlass::gemm::collective::StageCount<3>,
    cutlass::gemm::collective::KernelScheduleAuto
  >::CollectiveOp;

using GemmKernel = cutlass::gemm::kernel::GemmUniversal<
    cute::Shape<int,int,int,int>,
    CollectiveMainloop,
    CollectiveEpilogue
>;
using Gemm = cutlass::gemm::device::GemmUniversalAdapter<GemmKernel>;

// Force the device kernel symbol into the cubin without needing a host main.
auto* _anchor = &cutlass::device_kernel<GemmKernel>;


// ===== COMPILED SASS (sm_100a) =====

	.target	sm_100a

	.elftype	@"ET_EXEC"


//--------------------- .note.nv.tkinfo           --------------------------
	.section	.note.nv.tkinfo,"",@"SHT_NOTE"
	.sectionflags	@"SHF_NOTE_NV_TKINFO"
	.tkinfo
        /*0018*/ 	.word	0x00000002
        /*0030*/ 	.string	""
        /*0030*/ 	.string	"ptxas"
        /*0030*/ 	.string	"Cuda compilation tools, release 13.0, V13.0.88"
        /*0030*/ 	.string	"Build cuda_13.0.r13.0/compiler.36424714_0"
        /*0030*/ 	.string	"-arch sm_100a -m 64 "



//--------------------- .note.nv.cuinfo           --------------------------
	.section	.note.nv.cuinfo,"",@"SHT_NOTE"
	.sectionflags	@"SHF_NOTE_NV_CUINFO"
        /*0018*/ 	.short	0x0002
        /*001a*/ 	.short	0x0064
        /*001c*/ 	.short	0x0082
	.zero		2


//--------------------- .nv.info                  --------------------------
	.section	.nv.info,"",@"SHT_CUDA_INFO"
	.align	4


	//----- nvinfo : EIATTR_REGCOUNT
	.align		4
        /*0000*/ 	.byte	0x04, 0x2f
        /*0002*/ 	.short	(.L_20 - .L_19)
	.align		4
.L_19:
        /*0004*/ 	.word	index@(_ZN7cutlass13device_kernelINS_4gemm6kernel13GemmUniversalIN4cute5tupleIJiiiiEEENS1_10collective13CollectiveMmaINS1_35MainloopSm100TmaUmmaWarpSpecializedILi3ELi2ELi2ENS5_IJNS4_1CILi1EEENSA_ILi2EEESB_EEEEENS5_IJNSA_ILi128EEENSA_ILi256EEENSA_ILi64EEEEEENS_12float_e4m3_tENS5_IJlSB_lEEESJ_SK_NS4_8TiledMMAINS4_8MMA_AtomIJNS4_10MMA_TraitsINS4_19SM100_MMA_F8F6F4_SSEJSJ_SJ_fSF_SG_NS4_17integral_constantINS4_4UMMA5MajorELSR_0EEESS_NSP_INSQ_7ScaleInELST_0EEESU_EEEEEENS4_6LayoutINS5_IJSB_SB_SB_EEENS5_IJNSA_ILi0EEESZ_SZ_EEEEENS5_IJNS4_10UnderscoreES12_S12_EEEEENS4_23SM90_TMA_LOAD_MULTICASTENS4_14ComposedLayoutINS4_7SwizzleILi2ELi4ELi3EEENS4_18smem_ptr_flag_bitsILi8EEENSX_INS5_IJNSA_ILi8EEESH_EEENS5_IJSH_SB_EEEEEEEvNS4_8identityENS4_13SM90_TMA_LOADES1F_vS1G_EENS_8epilogue10collective18CollectiveEpilogueINS1J_23Sm100TmaWarpSpecializedILi4ELi2ELi64ELb0ELb0EEEJSI_NS5_IJNSX_ISF_SB_EENSX_ISH_SB_EEEEESJ_SK_SJ_SK_NS1J_6fusion15FusionCallbacksIS1N_NS1R_17LinearCombinationISJ_fSJ_fLNS_15FloatRoundStyleE2EEESI_S1Q_JEEENS4_5SM1004TMEM4LOAD26SM100_TMEM_LOAD_32dp32b64xES1H_S1F_NS4_39AutoVectorizingCopyWithAssumedAlignmentILi128EEENS4_14SM90_TMA_STOREES1F_S22_S22_EEEvvEEEEvNT_6ParamsE)
        /*0008*/ 	.word	0x000000ce


	//----- nvinfo : EIATTR_FRAME_SIZE
	.align		4
.L_20:
        /*000c*/ 	.byte	0x04, 0x11
        /*000e*/ 	.short	(.L_22 - .L_21)
	.align		4
.L_21:
        /*0010*/ 	.word	index@($__internal_2_$__cuda_sm10x_tcgen05_guardrail_trap_unallocated_columns_being_dealloced)
        /*0014*/ 	.word	0x00000000


	//----- nvinfo : EIATTR_FRAME_SIZE
	.align		4
.L_22:
        /*0018*/ 	.byte	0x04, 0x11
        /*001a*/ 	.short	(.L_24 - .L_23)
	.align		4
.L_23:
        /*001c*/ 	.word	index@($__internal_1_$__cuda_sm10x_tcgen05_guardrail_trap_phase_invalid_during_alloc)
        /*0020*/ 	.word	0x00000000


	//----- nvinfo : EIATTR_FRAME_SIZE
	.align		4
.L_24:
        /*0024*/ 	.byte	0x04, 0x11
        /*0026*/ 	.short	(.L_26 - .L_25)
	.align		4
.L_25:
        /*0028*/ 	.word	index@($__internal_0_$__cuda_sm10x_tcgen05_guardrail_trap_col_being_dealloced_not_returned_by_alloc)
        /*002c*/ 	.word	0x00000000


	//----- nvinfo : EIATTR_FRAME_SIZE
	.align		4
.L_26:
        /*0030*/ 	.byte	0x04, 0x11
        /*0032*/ 	.short	(.L_28 - .L_27)
	.align		4
.L_27:
        /*0034*/ 	.word	index@(_ZN7cutlass13device_kernelINS_4gemm6kernel13GemmUniversalIN4cute5tupleIJiiiiEEENS1_10collective13CollectiveMmaINS1_35MainloopSm100TmaUmmaWarpSpecializedILi3ELi2ELi2ENS5_IJNS4_1CILi1EEENSA_ILi2EEESB_EEEEENS5_IJNSA_ILi128EEENSA_ILi256EEENSA_ILi64EEEEEENS_12float_e4m3_tENS5_IJlSB_lEEESJ_SK_NS4_8TiledMMAINS4_8MMA_AtomIJNS4_10MMA_TraitsINS4_19SM100_MMA_F8F6F4_SSEJSJ_SJ_fSF_SG_NS4_17integral_constantINS4_4UMMA5MajorELSR_0EEESS_NSP_INSQ_7ScaleInELST_0EEESU_EEEEEENS4_6LayoutINS5_IJSB_SB_SB_EEENS5_IJNSA_ILi0EEESZ_SZ_EEEEENS5_IJNS4_10UnderscoreES12_S12_EEEEENS4_23SM90_TMA_LOAD_MULTICASTENS4_14ComposedLayoutINS4_7SwizzleILi2ELi4ELi3EEENS4_18smem_ptr_flag_bitsILi8EEENSX_INS5_IJNSA_ILi8EEESH_EEENS5_IJSH_SB_EEEEEEEvNS4_8identityENS4_13SM90_TMA_LOADES1F_vS1G_EENS_8epilogue10collective18CollectiveEpilogueINS1J_23Sm100TmaWarpSpecializedILi4ELi2ELi64ELb0ELb0EEEJSI_NS5_IJNSX_ISF_SB_EENSX_ISH_SB_EEEEESJ_SK_SJ_SK_NS1J_6fusion15FusionCallbacksIS1N_NS1R_17LinearCombinationISJ_fSJ_fLNS_15FloatRoundStyleE2EEESI_S1Q_JEEENS4_5SM1004TMEM4LOAD26SM100_TMEM_LOAD_32dp32b64xES1H_S1F_NS4_39AutoVectorizingCopyWithAssumedAlignmentILi128EEENS4_14SM90_TMA_STOREES1F_S22_S22_EEEvvEEEEvNT_6ParamsE)
        /*0038*/ 	.word	0x00000000


	//----- nvinfo : EIATTR_MIN_STACK_SIZE
	.align		4
.L_28:
        /*003c*/ 	.byte	0x04, 0x12
        /*003e*/ 	.short	(.L_30 - .L_29)
	.align		4
.L_29:
        /*0040*/ 	.word	index@(_ZN7cutlass13device_kernelINS_4gemm6kernel13GemmUniversalIN4cute5tupleIJiiiiEEENS1_10collective13CollectiveMmaINS1_35MainloopSm100TmaUmmaWarpSpecializedILi3ELi2ELi2ENS5_IJNS4_1CILi1EEENSA_ILi2EEESB_EEEEENS5_IJNSA_ILi128EEENSA_ILi256EEENSA_ILi64EEEEEENS_12float_e4m3_tENS5_IJlSB_lEEESJ_SK_NS4_8TiledMMAINS4_8MMA_AtomIJNS4_10MMA_TraitsINS4_19SM100_MMA_F8F6F4_SSEJSJ_SJ_fSF_SG_NS4_17integral_constantINS4_4UMMA5MajorELSR_0EEESS_NSP_INSQ_7ScaleInELST_0EEESU_EEEEEENS4_6LayoutINS5_IJSB_SB_SB_EEENS5_IJNSA_ILi0EEESZ_SZ_EEEEENS5_IJNS4_10UnderscoreES12_S12_EEEEENS4_23SM90_TMA_LOAD_MULTICASTENS4_14ComposedLayoutINS4_7SwizzleILi2ELi4ELi3EEENS4_18smem_ptr_flag_bitsILi8EEENSX_INS5_IJNSA_ILi8EEESH_EEENS5_IJSH_SB_EEEEEEEvNS4_8identityENS4_13SM90_TMA_LOADES1F_vS1G_EENS_8epilogue10collective18CollectiveEpilogueINS1J_23Sm100TmaWarpSpecializedILi4ELi2ELi64ELb0ELb0EEEJSI_NS5_IJNSX_ISF_SB_EENSX_ISH_SB_EEEEESJ_SK_SJ_SK_NS1J_6fusion15FusionCallbacksIS1N_NS1R_17LinearCombinationISJ_fSJ_fLNS_15FloatRoundStyleE2EEESI_S1Q_JEEENS4_5SM1004TMEM4LOAD26SM100_TMEM_LOAD_32dp32b64xES1H_S1F_NS4_39AutoVectorizingCopyWithAssumedAlignmentILi128EEENS4_14SM90_TMA_STOREES1F_S22_S22_EEEvvEEEEvNT_6ParamsE)
        /*0044*/ 	.word	0x00000000
.L_30:


//--------------------- .nv.compat                --------------------------
	.section	.nv.compat,"",@"SHT_CUDA_COMPAT_INFO"
	.align	4
        /*0000*/ 	.byte	0x02, 0x09, 0x01, 0x00, 0x02, 0x02, 0x02, 0x00, 0x02, 0x05, 0x05, 0x00, 0x03, 0x07, 0x01, 0x01
        /*0010*/ 	.byte	0x02, 0x03, 0x01, 0x00, 0x02, 0x06, 0x01, 0x00, 0x04, 0x0b, 0x08, 0x00, 0x09, 0x00, 0x00, 0x00
        /*0020*/ 	.byte	0x00, 0x00, 0x00, 0x00


//--------------------- .nv.info._ZN7cutlass13device_kernelINS_4gemm6kernel13GemmUniversalIN4cute5tupleIJiiiiEEENS1_10collective13CollectiveMmaINS1_35MainloopSm100TmaUmmaWarpSpecializedILi3ELi2ELi2ENS5_IJNS4_1CILi1EEENSA_ILi2EEESB_EEEEENS5_IJNSA_ILi128EEENSA_ILi256EEENSA_ILi64EEEEEENS_12float_e4m3_tENS5_IJlSB_lEEESJ_SK_NS4_8TiledMMAINS4_8MMA_AtomIJNS4_10MMA_TraitsINS4_19SM100_MMA_F8F6F4_SSEJSJ_SJ_fSF_SG_NS4_17integral_constantINS4_4UMMA5MajorELSR_0EEESS_NSP_INSQ_7ScaleInELST_0EEESU_EEEEEENS4_6LayoutINS5_IJSB_SB_SB_EEENS5_IJNSA_ILi0EEESZ_SZ_EEEEENS5_IJNS4_10UnderscoreES12_S12_EEEEENS4_23SM90_TMA_LOAD_MULTICASTENS4_14ComposedLayoutINS4_7SwizzleILi2ELi4ELi3EEENS4_18smem_ptr_flag_bitsILi8EEENSX_INS5_IJNSA_ILi8EEESH_EEENS5_IJSH_SB_EEEEEEEvNS4_8identityENS4_13SM90_TMA_LOADES1F_vS1G_EENS_8epilogue10collective18CollectiveEpilogueINS1J_23Sm100TmaWarpSpecializedILi4ELi2ELi64ELb0ELb0EEEJSI_NS5_IJNSX_ISF_SB_EENSX_ISH_SB_EEEEESJ_SK_SJ_SK_NS1J_6fusion15FusionCallbacksIS1N_NS1R_17LinearCombinationISJ_fSJ_fLNS_15FloatRoundStyleE2EEESI_S1Q_JEEENS4_5SM1004TMEM4LOAD26SM100_TMEM_LOAD_32dp32b64xES1H_S1F_NS4_39AutoVectorizingCopyWithAssumedAlignmentILi128EEENS4_14SM90_TMA_STOREES1F_S22_S22_EEEvvEEEEvNT_6ParamsE --------------------------
	.section	.nv.info._ZN7cutlass13device_kernelINS_4gemm6kernel13GemmUniversalIN4cute5tupleIJiiiiEEENS1_10collective13CollectiveMmaINS1_35MainloopSm100TmaUmmaWarpSpecializedILi3ELi2ELi2ENS5_IJNS4_1CILi1EEENSA_ILi2EEESB_EEEEENS5_IJNSA_ILi128EEENSA_ILi256EEENSA_ILi64EEEEEENS_12float_e4m3_tENS5_IJlSB_lEEESJ_SK_NS4_8TiledMMAINS4_8MMA_AtomIJNS4_10MMA_TraitsINS4_19SM100_MMA_F8F6F4_SSEJSJ_SJ_fSF_SG_NS4_17integral_constantINS4_4UMMA5MajorELSR_0EEESS_NSP_INSQ_7ScaleInELST_0EEESU_EEEEEENS4_6LayoutINS5_IJSB_SB_SB_EEENS5_IJNSA_ILi0EEESZ_SZ_EEEEENS5_IJNS4_10UnderscoreES12_S12_EEEEENS4_23SM90_TMA_LOAD_MULTICASTENS4_14ComposedLayoutINS4_7SwizzleILi2ELi4ELi3EEENS4_18smem_ptr_flag_bitsILi8EEENSX_INS5_IJNSA_ILi8EEESH_EEENS5_IJSH_SB_EEEEEEEvNS4_8identityENS4_13SM90_TMA_LOADES1F_vS1G_EENS_8epilogue10collective18CollectiveEpilogueINS1J_23Sm100TmaWarpSpecializedILi4ELi2ELi64ELb0ELb0EEEJSI_NS5_IJNSX_ISF_SB_EENSX_ISH_SB_EEEEESJ_SK_SJ_SK_NS1J_6fusion15FusionCallbacksIS1N_NS1R_17LinearCombinationISJ_fSJ_fLNS_15FloatRoundStyleE2EEESI_S1Q_JEEENS4_5SM1004TMEM4LOAD26SM100_TMEM_LOAD_32dp32b64xES1H_S1F_NS4_39AutoVectorizingCopyWithAssumedAlignmentILi128EEENS4_14SM90_TMA_STOREES1F_S22_S22_EEEvvEEEEvNT_6ParamsE,"",@"SHT_CUDA_INFO"
	.sectionflags	@""
	.align	4


	//----- nvinfo : EIATTR_CUDA_API_VERSION
	.align		4
        /*0000*/ 	.byte	0x04, 0x37
        /*0002*/ 	.short	(.L_32 - .L_31)
.L_31:
        /*0004*/ 	.word	0x00000082


	//----- nvinfo : EIATTR_KPARAM_INFO
	.align		4
.L_32:
        /*0008*/ 	.byte	0x04, 0x17
        /*000a*/ 	.short	(.L_34 - .L_33)
.L_33:
        /*000c*/ 	.word	0x00000000
        /*0010*/ 	.short	0x0000
        /*0012*/ 	.short	0x0000
        /*0014*/ 	.byte	0x00, 0xf0, 0x01, 0x20


	//----- nvinfo : EIATTR_AT_ENTRY_FRAGMENTS
	.align		4
.L_34:
        /*0018*/ 	.byte	0x04, 0x4f
        /*001a*/ 	.short	(.L_36 - .L_35)


	//   ....[0]....
.L_35:
        /*001c*/ 	.word	0x00000006


	//----- nvinfo : EIATTR_RESERVED_SMEM_USED
	.align		4
.L_36:
        /*0020*/ 	.byte	0x01, 0x41
	.zero		2


	//----- nvinfo : EIATTR_SPARSE_MMA_MASK
	.align		4
        /*0024*/ 	.byte	0x03, 0x50
        /*0026*/ 	.short	0x0000


	//----- nvinfo : EIATTR_TCGEN05_1CTA_USED
	.align		4
        /*0028*/ 	.byte	0x01, 0x51
	.zero		2


	//----- nvinfo : EIATTR_MAXREG_COUNT
	.align		4
        /*002c*/ 	.byte	0x03, 0x1b
        /*002e*/ 	.short	0x00ff


	//----- nvinfo : EIATTR_NUM_BARRIERS
	.align		4
        /*0030*/ 	.byte	0x02, 0x4c
        /*0032*/ 	.byte	0x07
	.zero		1


	//----- nvinfo : EIATTR_EXTERNS
	.align		4
        /*0034*/ 	.byte	0x04, 0x0f
        /*0036*/ 	.short	(.L_38 - .L_37)


	//   ....[0]....
	.align		4
.L_37:
        /*0038*/ 	.word	index@(__assertfail)


	//----- nvinfo : EIATTR_MERCURY_ISA_VERSION
	.align		4
.L_38:
        /*003c*/ 	.byte	0x03, 0x5f
        /*003e*/ 	.short	0x0101


	//----- nvinfo : EIATTR_INT_WARP_WIDE_INSTR_OFFSETS
	.align		4
        /*0040*/ 	.byte	0x04, 0x31
        /*0042*/ 	.short	(.L_40 - .L_39)


	//   ....[0]....
.L_39:
        /*0044*/ 	.word	0x000039a0


	//   ....[1]....
        /*0048*/ 	.word	0x000039c0


	//   ....[2]....
        /*004c*/ 	.word	0x000039f0


	//   ....[3]....
        /*0050*/ 	.word	0x00004570


	//   ....[4]....
        /*0054*/ 	.word	0x000045e0


	//   ....[5]....
        /*0058*/ 	.word	0x000046b0


	//   ....[6]....
        /*005c*/ 	.word	0x00004730


	//   ....[7]....
        /*0060*/ 	.word	0x00004820


	//   ....[8]....
        /*0064*/ 	.word	0x000048a0


	//   ....[9]....
        /*0068*/ 	.word	0x00004980


	//   ....[10]....
        /*006c*/ 	.word	0x00004a30


	//----- nvinfo : EIATTR_COOP_GROUP_MASK_REGIDS
	.align		4
.L_40:
        /*0070*/ 	.byte	0x04, 0x29
        /*0072*/ 	.short	(.L_42 - .L_41)


	//   ....[0]....
.L_41:
        /*0074*/ 	.word	0xffffffff


	//   ....[1]....
        /*0078*/ 	.word	0xffffffff


	//   ....[2]....
        /*007c*/ 	.word	0xffffffff


	//   ....[3]....
        /*0080*/ 	.word	0xffffffff


	//   ....[4]....
        /*0084*/ 	.word	0xffffffff


	//   ....[5]....
        /*0088*/ 	.word	0xffffffff


	//   ....[6]....
        /*008c*/ 	.word	0xffffffff


	//   ....[7]....
        /*0090*/ 	.word	0xffffffff


	//   ....[8]....
        /*0094*/ 	.word	0xffffffff


	//   ....[9]....
        /*0098*/ 	.word	0xffffffff


	//   ....[10]....
        /*009c*/ 	.word	0xffffffff


	//   ....[11]....
        /*00a0*/ 	.word	0xffffffff


	//   ....[12]....
        /*00a4*/ 	.word	0xffffffff


	//   ....[13]....
        /*00a8*/ 	.word	0xffffffff


	//----- nvinfo : EIATTR_COOP_GROUP_INSTR_OFFSETS
	.align		4
.L_42:
        /*00ac*/ 	.byte	0x04, 0x28
        /*00ae*/ 	.short	(.L_44 - .L_43)


	//   ....[0]....
.L_43:
        /*00b0*/ 	.word	0x00000080


	//   ....[1]....
        /*00b4*/ 	.word	0x000004f0


	//   ....[2]....
        /*00b8*/ 	.word	0x00000680


	//   ....[3]....
        /*00bc*/ 	.word	0x00000820


	//   ....[4]....
        /*00c0*/ 	.word	0x00000920


	//   ....[5]....
        /*00c4*/ 	.word	0x00000a90


	//   ....[6]....
        /*00c8*/ 	.word	0x00000bf0


	//   ....[7]....
        /*00cc*/ 	.word	0x00000da0


	//   ....[8]....
        /*00d0*/ 	.word	0x00001fa0


	//   ....[9]....
        /*00d4*/ 	.word	0x00002df0


	//   ....[10]....
        /*00d8*/ 	.word	0x00003000


	//   ....[11]....
        /*00dc*/ 	.word	0x00003030


	//   ....[12]....
        /*00e0*/ 	.word	0x00003880


	//   ....[13]....
        /*00e4*/ 	.word	0x00003ab0


	//----- nvinfo : EIATTR_VRC_CTA_INIT_COUNT
	.align		4
.L_44:
        /*00e8*/ 	.byte	0x02, 0x4a
        /*00ea*/ 	.byte	0x80
	.zero		1


	//----- nvinfo : EIATTR_SYSCALL_OFFSETS
	.align		4
        /*00ec*/ 	.byte	0x04, 0x46
        /*00ee*/ 	.short	(.L_46 - .L_45)


	//   ....[0]....
.L_45:
        /*00f0*/ 	.word	0x000056b0


	//   ....[1]....
        /*00f4*/ 	.word	0x000057f0


	//   ....[2]....
        /*00f8*/ 	.word	0x00006080


	//   ....[3]....
        /*00fc*/ 	.word	0x000076a0


	//   ....[4]....
        /*0100*/ 	.word	0x00008c50


	//   ....[5]....
        /*0104*/ 	.word	0x0000a220


	//----- nvinfo : EIATTR_MBARRIER_INSTR_OFFSETS
	.align		4
.L_46:
        /*0108*/ 	.byte	0x04, 0x39
        /*010a*/ 	.short	(.L_48 - .L_47)


	//   ....[0]....
.L_47:
        /*010c*/ 	.word	0x00000610
        /*0110*/ 	.word	0x000000ff
        /*0114*/ 	.word	0x00000000
        /*0118*/ 	.short	0x0100
        /*011a*/ 	.byte	0x04
	.zero		1


	//   ....[1]....
        /*011c*/ 	.word	0x00000620
        /*0120*/ 	.word	0x000000ff
        /*0124*/ 	.word	0x00000018
        /*0128*/ 	.short	0x0100
        /*012a*/ 	.byte	0x04
	.zero		1


	//   ....[2]....
        /*012c*/ 	.word	0x00000630
        /*0130*/ 	.word	0x000000ff
        /*0134*/ 	.word	0x00000008
        /*0138*/ 	.short	0x0100
        /*013a*/ 	.byte	0x04
	.zero		1


	//   ....[3]....
        /*013c*/ 	.word	0x00000640
        /*0140*/ 	.word	0x000000ff
        /*0144*/ 	.word	0x00000020
        /*0148*/ 	.short	0x0100
        /*014a*/ 	.byte	0x04
	.zero		1


	//   ....[4]....
        /*014c*/ 	.word	0x00000650
        /*0150*/ 	.word	0x000000ff
        /*0154*/ 	.word	0x00000010
        /*0158*/ 	.short	0x0100
        /*015a*/ 	.byte	0x04
	.zero		1


	//   ....[5]....
        /*015c*/ 	.word	0x00000660
        /*0160*/ 	.word	0x000000ff
        /*0164*/ 	.word	0x00000028
        /*0168*/ 	.short	0x0100
        /*016a*/ 	.byte	0x04
	.zero		1


	//   ....[6]....
        /*016c*/ 	.word	0x00000790
        /*0170*/ 	.word	0x000000ff
        /*0174*/ 	.word	0x00000030
        /*0178*/ 	.short	0x0100
        /*017a*/ 	.byte	0x04
	.zero		1


	//   ....[7]....
        /*017c*/ 	.word	0x000007a0
        /*0180*/ 	.word	0x000000ff
        /*0184*/ 	.word	0x00000050
        /*0188*/ 	.short	0x0100
        /*018a*/ 	.byte	0x04
	.zero		1


	//   ....[8]....
        /*018c*/ 	.word	0x000007b0
        /*0190*/ 	.word	0x000000ff
        /*0194*/ 	.word	0x00000038
        /*0198*/ 	.short	0x0100
        /*019a*/ 	.byte	0x04
	.zero		1


	//   ....[9]....
        /*019c*/ 	.word	0x000007c0
        /*01a0*/ 	.word	0x000000ff
        /*01a4*/ 	.word	0x00000058
        /*01a8*/ 	.short	0x0100
        /*01aa*/ 	.byte	0x04
	.zero		1


	//   ....[10]....
        /*01ac*/ 	.word	0x000007d0
        /*01b0*/ 	.word	0x000000ff
        /*01b4*/ 	.word	0x00000040
        /*01b8*/ 	.short	0x0100
        /*01ba*/ 	.byte	0x04
	.zero		1


	//   ....[11]....
        /*01bc*/ 	.word	0x000007e0
        /*01c0*/ 	.word	0x000000ff
        /*01c4*/ 	.word	0x00000060
        /*01c8*/ 	.short	0x0100
        /*01ca*/ 	.byte	0x04
	.zero		1


	//   ....[12]....
        /*01cc*/ 	.word	0x000007f0
        /*01d0*/ 	.word	0x000000ff
        /*01d4*/ 	.word	0x00000048
        /*01d8*/ 	.short	0x0100
        /*01da*/ 	.byte	0x04
	.zero		1


	//   ....[13]....
        /*01dc*/ 	.word	0x00000800
        /*01e0*/ 	.word	0x000000ff
        /*01e4*/ 	.word	0x00000068
        /*01e8*/ 	.short	0x0100
        /*01ea*/ 	.byte	0x04
	.zero		1


	//   ....[14]....
        /*01ec*/ 	.word	0x000008f0
        /*01f0*/ 	.word	0x000000ff
        /*01f4*/ 	.word	0x00000070
        /*01f8*/ 	.short	0x0100
        /*01fa*/ 	.byte	0x06
	.zero		1


	//   ....[15]....
        /*01fc*/ 	.word	0x00000900
        /*0200*/ 	.word	0x000000ff
        /*0204*/ 	.word	0x00000078
        /*0208*/ 	.short	0x0100
        /*020a*/ 	.byte	0x06
	.zero		1


	//   ....[16]....
        /*020c*/ 	.word	0x00000a40
        /*0210*/ 	.word	0x000000ff
        /*0214*/ 	.word	0x00000080
        /*0218*/ 	.short	0x0100
        /*021a*/ 	.byte	0x06
	.zero		1


	//   ....[17]....
        /*021c*/ 	.word	0x00000a50
        /*0220*/ 	.word	0x000000ff
        /*0224*/ 	.word	0x00000090
        /*0228*/ 	.short	0x0100
        /*022a*/ 	.byte	0x06
	.zero		1


	//   ....[18]....
        /*022c*/ 	.word	0x00000a60
        /*0230*/ 	.word	0x000000ff
        /*0234*/ 	.word	0x00000088
        /*0238*/ 	.short	0x0100
        /*023a*/ 	.byte	0x06
	.zero		1


	//   ....[19]....
        /*023c*/ 	.word	0x00000a70
        /*0240*/ 	.word	0x000000ff
        /*0244*/ 	.word	0x00000098
        /*0248*/ 	.short	0x0100
        /*024a*/ 	.byte	0x06
	.zero		1


	//   ....[20]....
        /*024c*/ 	.word	0x00000ba0
        /*0250*/ 	.word	0x000000ff
        /*0254*/ 	.word	0x000000a0
        /*0258*/ 	.short	0x0100
        /*025a*/ 	.byte	0x04
	.zero		1


	//   ....[21]....
        /*025c*/ 	.word	0x00000bb0
        /*0260*/ 	.word	0x000000ff
        /*0264*/ 	.word	0x000000b0
        /*0268*/ 	.short	0x0100
        /*026a*/ 	.byte	0x04
	.zero		1


	//   ....[22]....
        /*026c*/ 	.word	0x00000bc0
        /*0270*/ 	.word	0x000000ff
        /*0274*/ 	.word	0x000000a8
        /*0278*/ 	.short	0x0100
        /*027a*/ 	.byte	0x04
	.zero		1


	//   ....[23]....
        /*027c*/ 	.word	0x00000bd0
        /*0280*/ 	.word	0x000000ff
        /*0284*/ 	.word	0x000000b8
        /*0288*/ 	.short	0x0100
        /*028a*/ 	.byte	0x04
	.zero		1


	//   ....[24]....
        /*028c*/ 	.word	0x00000cc0
        /*0290*/ 	.word	0x000000ff
        /*0294*/ 	.word	0x000000c0
        /*0298*/ 	.short	0x0100
        /*029a*/ 	.byte	0x04
	.zero		1


	//   ....[25]....
        /*029c*/ 	.word	0x00000cd0
        /*02a0*/ 	.word	0x000000ff
        /*02a4*/ 	.word	0x000000d0
        /*02a8*/ 	.short	0x0100
        /*02aa*/ 	.byte	0x04
	.zero		1


	//   ....[26]....
        /*02ac*/ 	.word	0x00000ce0
        /*02b0*/ 	.word	0x000000ff
        /*02b4*/ 	.word	0x000000c8
        /*02b8*/ 	.short	0x0100
        /*02ba*/ 	.byte	0x04
	.zero		1


	//   ....[27]....
        /*02bc*/ 	.word	0x00000cf0
        /*02c0*/ 	.word	0x000000ff
        /*02c4*/ 	.word	0x000000d8
        /*02c8*/ 	.short	0x0100
        /*02ca*/ 	.byte	0x04
	.zero		1


	//   ....[28]....
        /*02cc*/ 	.word	0x00001850
        /*02d0*/ 	.word	0x00000000
        /*02d4*/ 	.word	0x000000d0
        /*02d8*/ 	.short	0x010a
        /*02da*/ 	.byte	0xff
	.zero		1


	//   ....[29]....
        /*02dc*/ 	.word	0x00001870
        /*02e0*/ 	.word	0x00000000
        /*02e4*/ 	.word	0x000000c0
        /*02e8*/ 	.short	0x0101
        /*02ea*/ 	.byte	0xff
	.zero		1


	//   ....[30]....
        /*02ec*/ 	.word	0x00001930
        /*02f0*/ 	.word	0x000000ff
        /*02f4*/ 	.word	0x00000018
        /*02f8*/ 	.short	0x010a
        /*02fa*/ 	.byte	0x04
	.zero		1


	//   ....[31]....
        /*02fc*/ 	.word	0x000019b0
        /*0300*/ 	.word	0x000000ff
        /*0304*/ 	.word	0x00000018
        /*0308*/ 	.short	0x010a
        /*030a*/ 	.byte	0x21
	.zero		1


	//   ....[32]....
        /*030c*/ 	.word	0x00001b40
        /*0310*/ 	.word	0x000000ff
        /*0314*/ 	.word	0x00000018
        /*0318*/ 	.short	0x010a
        /*031a*/ 	.byte	0x08
	.zero		1


	//   ....[33]....
        /*031c*/ 	.word	0x00001c60
        /*0320*/ 	.word	0x000000ff
        /*0324*/ 	.word	0x00000078
        /*0328*/ 	.short	0x0101
        /*032a*/ 	.byte	0x07
	.zero		1


	//   ....[34]....
        /*032c*/ 	.word	0x00001c80
        /*0330*/ 	.word	0x000000ff
        /*0334*/ 	.word	0x00000018
        /*0338*/ 	.short	0x010a
        /*033a*/ 	.byte	0x04
	.zero		1


	//   ....[35]....
        /*033c*/ 	.word	0x00001d00
        /*0340*/ 	.word	0x000000ff
        /*0344*/ 	.word	0x00000018
        /*0348*/ 	.short	0x010a
        /*034a*/ 	.byte	0x11
	.zero		1


	//   ....[36]....
        /*034c*/ 	.word	0x00001e90
        /*0350*/ 	.word	0x000000ff
        /*0354*/ 	.word	0x00000018
        /*0358*/ 	.short	0x010a
        /*035a*/ 	.byte	0x06
	.zero		1


	//   ....[37]....
        /*035c*/ 	.word	0x00001fd0
        /*0360*/ 	.word	0x00000003
        /*0364*/ 	.word	0x00000080
        /*0368*/ 	.short	0x010a
        /*036a*/ 	.byte	0xff
	.zero		1


	//   ....[38]....
        /*036c*/ 	.word	0x00002120
        /*0370*/ 	.word	0x00000000
        /*0374*/ 	.word	0x00000000
        /*0378*/ 	.short	0x0101
        /*037a*/ 	.byte	0xff
	.zero		1


	//   ....[39]....
        /*037c*/ 	.word	0x000026d0
        /*0380*/ 	.word	0x000000ff
        /*0384*/ 	.word	0x00000000
        /*0388*/ 	.short	0x010a
        /*038a*/ 	.byte	0x04
	.zero		1


	//   ....[40]....
        /*038c*/ 	.word	0x00002760
        /*0390*/ 	.word	0x000000ff
        /*0394*/ 	.word	0x00000000
        /*0398*/ 	.short	0x010a
        /*039a*/ 	.byte	0x05
	.zero		1


	//   ....[41]....
        /*039c*/ 	.word	0x00002800
        /*03a0*/ 	.word	0x00000000
        /*03a4*/ 	.word	0x00000000
        /*03a8*/ 	.short	0x010a
        /*03aa*/ 	.byte	0xff
	.zero		1


	//   ....[42]....
        /*03ac*/ 	.word	0x00002940
        /*03b0*/ 	.word	0x00000002
        /*03b4*/ 	.word	0x000000c0
        /*03b8*/ 	.short	0x010a
        /*03ba*/ 	.byte	0xff
	.zero		1


	//   ....[43]....
        /*03bc*/ 	.word	0x000029a0
        /*03c0*/ 	.word	0x00000004
        /*03c4*/ 	.word	0x00000000
        /*03c8*/ 	.short	0x0101
        /*03ca*/ 	.byte	0xff
	.zero		1


	//   ....[44]....
        /*03cc*/ 	.word	0x000029c0
        /*03d0*/ 	.word	0x000000ff
        /*03d4*/ 	.word	0x00000090
        /*03d8*/ 	.short	0x010a
        /*03da*/ 	.byte	0x04
	.zero		1


	//   ....[45]....
        /*03dc*/ 	.word	0x00002ae0
        /*03e0*/ 	.word	0x00000002
        /*03e4*/ 	.word	0x00000080
        /*03e8*/ 	.short	0x010a
        /*03ea*/ 	.byte	0xff
	.zero		1


	//   ....[46]....
        /*03ec*/ 	.word	0x00002bf0
        /*03f0*/ 	.word	0x00000002
        /*03f4*/ 	.word	0x00000000
        /*03f8*/ 	.short	0x0101
        /*03fa*/ 	.byte	0xff
	.zero		1


	//   ....[47]....
        /*03fc*/ 	.word	0x00002c80
        /*0400*/ 	.word	0x000000ff
        /*0404*/ 	.word	0x00000090
        /*0408*/ 	.short	0x0106
        /*040a*/ 	.byte	0x04
	.zero		1


	//   ....[48]....
        /*040c*/ 	.word	0x00002ca0
        /*0410*/ 	.word	0x000000ff
        /*0414*/ 	.word	0x00000090
        /*0418*/ 	.short	0x010a
        /*041a*/ 	.byte	0x04
	.zero		1


	//   ....[49]....
        /*041c*/ 	.word	0x00002d30
        /*0420*/ 	.word	0x000000ff
        /*0424*/ 	.word	0x00000090
        /*0428*/ 	.short	0x0106
        /*042a*/ 	.byte	0x07
	.zero		1


	//   ....[50]....
        /*042c*/ 	.word	0x00002d70
        /*0430*/ 	.word	0x00000000
        /*0434*/ 	.word	0x00000090
        /*0438*/ 	.short	0x010a
        /*043a*/ 	.byte	0xff
	.zero		1


	//   ....[51]....
        /*043c*/ 	.word	0x00003290
        /*0440*/ 	.word	0x00000000
        /*0444*/ 	.word	0x00000080
        /*0448*/ 	.short	0x010a
        /*044a*/ 	.byte	0xff
	.zero		1


	//   ....[52]....
        /*044c*/ 	.word	0x000033a0
        /*0450*/ 	.word	0x00000003
        /*0454*/ 	.word	0x00000000
        /*0458*/ 	.short	0x0101
        /*045a*/ 	.byte	0xff
	.zero		1


	//   ....[53]....
        /*045c*/ 	.word	0x000033b0
        /*0460*/ 	.word	0x000000ff
        /*0464*/ 	.word	0x00000000
        /*0468*/ 	.short	0x010a
        /*046a*/ 	.byte	0x04
	.zero		1


	//   ....[54]....
        /*046c*/ 	.word	0x000033d0
        /*0470*/ 	.word	0x000000ff
        /*0474*/ 	.word	0x000000b0
        /*0478*/ 	.short	0x010a
        /*047a*/ 	.byte	0x16
	.zero		1


	//   ....[55]....
        /*047c*/ 	.word	0x000034a0
        /*0480*/ 	.word	0x000000ff
        /*0484*/ 	.word	0x00000000
        /*0488*/ 	.short	0x010a
        /*048a*/ 	.byte	0x05
	.zero		1


	//   ....[56]....
        /*048c*/ 	.word	0x000035e0
        /*0490*/ 	.word	0x000000ff
        /*0494*/ 	.word	0x00000000
        /*0498*/ 	.short	0x010a
        /*049a*/ 	.byte	0x04
	.zero		1


	//   ....[57]....
        /*049c*/ 	.word	0x000037d0
        /*04a0*/ 	.word	0x000000ff
        /*04a4*/ 	.word	0x00000000
        /*04a8*/ 	.short	0x010a
        /*04aa*/ 	.byte	0x04
	.zero		1


	//   ....[58]....
        /*04ac*/ 	.word	0x00003860
        /*04b0*/ 	.word	0x000000ff
        /*04b4*/ 	.word	0x00000000
        /*04b8*/ 	.short	0x010a
        /*04ba*/ 	.byte	0x04
	.zero		1


	//   ....[59]....
        /*04bc*/ 	.word	0x00003d70
        /*04c0*/ 	.word	0x0000000c
        /*04c4*/ 	.word	0x00000080
        /*04c8*/ 	.short	0x010a
        /*04ca*/ 	.byte	0xff
	.zero		1


	//   ....[60]....
        /*04cc*/ 	.word	0x00003ee0
        /*04d0*/ 	.word	0x00000000
        /*04d4*/ 	.word	0x00000000
        /*04d8*/ 	.short	0x0101
        /*04da*/ 	.byte	0xff
	.zero		1


	//   ....[61]....
        /*04dc*/ 	.word	0x00004370
        /*04e0*/ 	.word	0x000000ff
        /*04e4*/ 	.word	0x00000078
        /*04e8*/ 	.short	0x010a
        /*04ea*/ 	.byte	0x15
	.zero		1


	//   ....[62]....
        /*04ec*/ 	.word	0x000044f0
        /*04f0*/ 	.word	0x000000ff
        /*04f4*/ 	.word	0x00000050
        /*04f8*/ 	.short	0x010a
        /*04fa*/ 	.byte	0x15
	.zero		1


	//   ....[63]....
        /*04fc*/ 	.word	0x00004660
        /*0500*/ 	.word	0x000000ff
        /*0504*/ 	.word	0x00000030
        /*0508*/ 	.short	0x010b
        /*050a*/ 	.byte	0x15
	.zero		1


	//   ....[64]....
        /*050c*/ 	.word	0x00004670
        /*0510*/ 	.word	0x000000ff
        /*0514*/ 	.word	0x00000000
        /*0518*/ 	.short	0x0101
        /*051a*/ 	.byte	0x28
	.zero		1


	//   ....[65]....
        /*051c*/ 	.word	0x00004680
        /*0520*/ 	.word	0x000000ff
        /*0524*/ 	.word	0x00000058
        /*0528*/ 	.short	0x010a
        /*052a*/ 	.byte	0x15
	.zero		1


	//   ....[66]....
        /*052c*/ 	.word	0x000047d0
        /*0530*/ 	.word	0x000000ff
        /*0534*/ 	.word	0x00000038
        /*0538*/ 	.short	0x010b
        /*053a*/ 	.byte	0x15
	.zero		1


	//   ....[67]....
        /*053c*/ 	.word	0x000047e0
        /*0540*/ 	.word	0x000000ff
        /*0544*/ 	.word	0x00000000
        /*0548*/ 	.short	0x0101
        /*054a*/ 	.byte	0x27
	.zero		1


	//   ....[68]....
        /*054c*/ 	.word	0x000047f0
        /*0550*/ 	.word	0x000000ff
        /*0554*/ 	.word	0x00000060
        /*0558*/ 	.short	0x010a
        /*055a*/ 	.byte	0x15
	.zero		1


	//   ....[69]....
        /*055c*/ 	.word	0x00004930
        /*0560*/ 	.word	0x000000ff
        /*0564*/ 	.word	0x00000040
        /*0568*/ 	.short	0x010b
        /*056a*/ 	.byte	0x15
	.zero		1


	//   ....[70]....
        /*056c*/ 	.word	0x00004940
        /*0570*/ 	.word	0x000000ff
        /*0574*/ 	.word	0x00000000
        /*0578*/ 	.short	0x0101
        /*057a*/ 	.byte	0x26
	.zero		1


	//   ....[71]....
        /*057c*/ 	.word	0x00004950
        /*0580*/ 	.word	0x000000ff
        /*0584*/ 	.word	0x00000068
        /*0588*/ 	.short	0x010a
        /*058a*/ 	.byte	0x15
	.zero		1


	//   ....[72]....
        /*058c*/ 	.word	0x00004b40
        /*0590*/ 	.word	0x000000ff
        /*0594*/ 	.word	0x00000048
        /*0598*/ 	.short	0x010b
        /*059a*/ 	.byte	0x15
	.zero		1


	//   ....[73]....
        /*059c*/ 	.word	0x00004b50
        /*05a0*/ 	.word	0x000000ff
        /*05a4*/ 	.word	0x00000000
        /*05a8*/ 	.short	0x0101
        /*05aa*/ 	.byte	0x25
	.zero		1


	//   ....[74]....
        /*05ac*/ 	.word	0x00004b80
        /*05b0*/ 	.word	0x000000ff
        /*05b4*/ 	.word	0x00000050
        /*05b8*/ 	.short	0x010a
        /*05ba*/ 	.byte	0x15
	.zero		1


	//   ....[75]....
        /*05bc*/ 	.word	0x00004ba0
        /*05c0*/ 	.word	0x000000ff
        /*05c4*/ 	.word	0x00000058
        /*05c8*/ 	.short	0x010a
        /*05ca*/ 	.byte	0x15
	.zero		1


	//   ....[76]....
        /*05cc*/ 	.word	0x00004bc0
        /*05d0*/ 	.word	0x000000ff
        /*05d4*/ 	.word	0x00000060
        /*05d8*/ 	.short	0x010a
        /*05da*/ 	.byte	0x15
	.zero		1


	//   ....[77]....
        /*05dc*/ 	.word	0x00004c00
        /*05e0*/ 	.word	0x00000000
        /*05e4*/ 	.word	0x00000068
        /*05e8*/ 	.short	0x010a
        /*05ea*/ 	.byte	0xff
	.zero		1


	//   ....[78]....
        /*05ec*/ 	.word	0x00004f40
        /*05f0*/ 	.word	0x00000003
        /*05f4*/ 	.word	0x00000080
        /*05f8*/ 	.short	0x010a
        /*05fa*/ 	.byte	0xff
	.zero		1


	//   ....[79]....
        /*05fc*/ 	.word	0x000050c0
        /*0600*/ 	.word	0x00000000
        /*0604*/ 	.word	0x00000000
        /*0608*/ 	.short	0x0101
        /*060a*/ 	.byte	0xff
	.zero		1


	//   ....[80]....
        /*060c*/ 	.word	0x00005c20
        /*0610*/ 	.word	0x00000003
        /*0614*/ 	.word	0x00000030
        /*0618*/ 	.short	0x010a
        /*061a*/ 	.byte	0xff
	.zero		1


	//   ....[81]....
        /*061c*/ 	.word	0x00005c60
        /*0620*/ 	.word	0x000000b1
        /*0624*/ 	.word	0x000000a0
        /*0628*/ 	.short	0x010a
        /*062a*/ 	.byte	0xff
	.zero		1


	//   ....[82]....
        /*062c*/ 	.word	0x00005da0
        /*0630*/ 	.word	0x00000003
        /*0634*/ 	.word	0x00000030
        /*0638*/ 	.short	0x010a
        /*063a*/ 	.byte	0xff
	.zero		1


	//   ....[83]....
        /*063c*/ 	.word	0x00005ed0
        /*0640*/ 	.word	0x00000000
        /*0644*/ 	.word	0x00000000
        /*0648*/ 	.short	0x0101
        /*064a*/ 	.byte	0xff
	.zero		1


	//   ....[84]....
        /*064c*/ 	.word	0x00005f50
        /*0650*/ 	.word	0x000000b1
        /*0654*/ 	.word	0x000000a0
        /*0658*/ 	.short	0x010a
        /*065a*/ 	.byte	0xff
	.zero		1


	//   ....[85]....
        /*065c*/ 	.word	0x00007300
        /*0660*/ 	.word	0x000000be
        /*0664*/ 	.word	0x00000030
        /*0668*/ 	.short	0x010a
        /*066a*/ 	.byte	0xff
	.zero		1


	//   ....[86]....
        /*066c*/ 	.word	0x000073e0
        /*0670*/ 	.word	0x000000be
        /*0674*/ 	.word	0x00000030
        /*0678*/ 	.short	0x010a
        /*067a*/ 	.byte	0xff
	.zero		1


	//   ....[87]....
        /*067c*/ 	.word	0x00007510
        /*0680*/ 	.word	0x00000000
        /*0684*/ 	.word	0x00000000
        /*0688*/ 	.short	0x0101
        /*068a*/ 	.byte	0xff
	.zero		1


	//   ....[88]....
        /*068c*/ 	.word	0x000088b0
        /*0690*/ 	.word	0x00000000
        /*0694*/ 	.word	0x00000030
        /*0698*/ 	.short	0x010a
        /*069a*/ 	.byte	0xff
	.zero		1


	//   ....[89]....
        /*069c*/ 	.word	0x00008990
        /*06a0*/ 	.word	0x00000000
        /*06a4*/ 	.word	0x00000030
        /*06a8*/ 	.short	0x010a
        /*06aa*/ 	.byte	0xff
	.zero		1


	//   ....[90]....
        /*06ac*/ 	.word	0x00008ae0
        /*06b0*/ 	.word	0x00000002
        /*06b4*/ 	.word	0x00000000
        /*06b8*/ 	.short	0x0101
        /*06ba*/ 	.byte	0xff
	.zero		1


	//   ....[91]....
        /*06bc*/ 	.word	0x00009e90
        /*06c0*/ 	.word	0x00000000
        /*06c4*/ 	.word	0x00000030
        /*06c8*/ 	.short	0x010a
        /*06ca*/ 	.byte	0xff
	.zero		1


	//   ....[92]....
        /*06cc*/ 	.word	0x00009f70
        /*06d0*/ 	.word	0x00000000
        /*06d4*/ 	.word	0x00000030
        /*06d8*/ 	.short	0x010a
        /*06da*/ 	.byte	0xff
	.zero		1


	//   ....[93]....
        /*06dc*/ 	.word	0x0000a0c0
        /*06e0*/ 	.word	0x00000002
        /*06e4*/ 	.word	0x00000000
        /*06e8*/ 	.short	0x0101
        /*06ea*/ 	.byte	0xff
	.zero		1


	//   ....[94]....
        /*06ec*/ 	.word	0x0000a6c0
        /*06f0*/ 	.word	0x000000ff
        /*06f4*/ 	.word	0x00000000
        /*06f8*/ 	.short	0x0101
        /*06fa*/ 	.byte	0x04
	.zero		1


	//   ....[95]....
        /*06fc*/ 	.word	0x0000b550
        /*0700*/ 	.word	0x00000000
        /*0704*/ 	.word	0x000000d0
        /*0708*/ 	.short	0x010a
        /*070a*/ 	.byte	0xff
	.zero		1


	//   ....[96]....
        /*070c*/ 	.word	0x0000b5b0
        /*0710*/ 	.word	0x00000000
        /*0714*/ 	.word	0x00000018
        /*0718*/ 	.short	0x010a
        /*071a*/ 	.byte	0xff
	.zero		1


	//   ....[97]....
        /*071c*/ 	.word	0x0000b610
        /*0720*/ 	.word	0x00000000
        /*0724*/ 	.word	0x00000018
        /*0728*/ 	.short	0x010a
        /*072a*/ 	.byte	0xff
	.zero		1


	//   ....[98]....
        /*072c*/ 	.word	0x0000b660
        /*0730*/ 	.word	0x00000003
        /*0734*/ 	.word	0x00000080
        /*0738*/ 	.short	0x010a
        /*073a*/ 	.byte	0xff
	.zero		1


	//   ....[99]....
        /*073c*/ 	.word	0x0000b6c0
        /*0740*/ 	.word	0x00000000
        /*0744*/ 	.word	0x00000000
        /*0748*/ 	.short	0x010a
        /*074a*/ 	.byte	0xff
	.zero		1


	//   ....[100]....
        /*074c*/ 	.word	0x0000b720
        /*0750*/ 	.word	0x00000000
        /*0754*/ 	.word	0x00000000
        /*0758*/ 	.short	0x010a
        /*075a*/ 	.byte	0xff
	.zero		1


	//   ....[101]....
        /*075c*/ 	.word	0x0000b770
        /*0760*/ 	.word	0x00000002
        /*0764*/ 	.word	0x000000c0
        /*0768*/ 	.short	0x010a
        /*076a*/ 	.byte	0xff
	.zero		1


	//   ....[102]....
        /*076c*/ 	.word	0x0000b7d0
        /*0770*/ 	.word	0x00000002
        /*0774*/ 	.word	0x00000090
        /*0778*/ 	.short	0x010a
        /*077a*/ 	.byte	0xff
	.zero		1


	//   ....[103]....
        /*077c*/ 	.word	0x0000b820
        /*0780*/ 	.word	0x00000002
        /*0784*/ 	.word	0x00000080
        /*0788*/ 	.short	0x010a
        /*078a*/ 	.byte	0xff
	.zero		1


	//   ....[104]....
        /*078c*/ 	.word	0x0000b880
        /*0790*/ 	.word	0x00000000
        /*0794*/ 	.word	0x00000090
        /*0798*/ 	.short	0x010a
        /*079a*/ 	.byte	0xff
	.zero		1


	//   ....[105]....
        /*079c*/ 	.word	0x0000b8d0
        /*07a0*/ 	.word	0x00000000
        /*07a4*/ 	.word	0x00000080
        /*07a8*/ 	.short	0x010a
        /*07aa*/ 	.byte	0xff
	.zero		1


	//   ....[106]....
        /*07ac*/ 	.word	0x0000b930
        /*07b0*/ 	.word	0x00000003
        /*07b4*/ 	.word	0x000000b0
        /*07b8*/ 	.short	0x010a
        /*07ba*/ 	.byte	0xff
	.zero		1


	//   ....[107]....
        /*07bc*/ 	.word	0x0000b990
        /*07c0*/ 	.word	0x00000000
        /*07c4*/ 	.word	0x00000000
        /*07c8*/ 	.short	0x010a
        /*07ca*/ 	.byte	0xff
	.zero		1


	//   ....[108]....
        /*07cc*/ 	.word	0x0000b9f0
        /*07d0*/ 	.word	0x00000000
        /*07d4*/ 	.word	0x00000000
        /*07d8*/ 	.short	0x010a
        /*07da*/ 	.byte	0xff
	.zero		1


	//   ....[109]....
        /*07dc*/ 	.word	0x0000ba50
        /*07e0*/ 	.word	0x00000000
        /*07e4*/ 	.word	0x00000000
        /*07e8*/ 	.short	0x010a
        /*07ea*/ 	.byte	0xff
	.zero		1


	//   ....[110]....
        /*07ec*/ 	.word	0x0000baa0
        /*07f0*/ 	.word	0x0000000c
        /*07f4*/ 	.word	0x00000080
        /*07f8*/ 	.short	0x010a
        /*07fa*/ 	.byte	0xff
	.zero		1


	//   ....[111]....
        /*07fc*/ 	.word	0x0000bb00
        /*0800*/ 	.word	0x00000000
        /*0804*/ 	.word	0x00000078
        /*0808*/ 	.short	0x010a
        /*080a*/ 	.byte	0xff
	.zero		1


	//   ....[112]....
        /*080c*/ 	.word	0x0000bb60
        /*0810*/ 	.word	0x00000000
        /*0814*/ 	.word	0x00000050
        /*0818*/ 	.short	0x010a
        /*081a*/ 	.byte	0xff
	.zero		1


	//   ....[113]....
        /*081c*/ 	.word	0x0000bbc0
        /*0820*/ 	.word	0x00000000
        /*0824*/ 	.word	0x00000058
        /*0828*/ 	.short	0x010a
        /*082a*/ 	.byte	0xff
	.zero		1


	//   ....[114]....
        /*082c*/ 	.word	0x0000bc20
        /*0830*/ 	.word	0x00000000
        /*0834*/ 	.word	0x00000060
        /*0838*/ 	.short	0x010a
        /*083a*/ 	.byte	0xff
	.zero		1


	//   ....[115]....
        /*083c*/ 	.word	0x0000bc80
        /*0840*/ 	.word	0x00000000
        /*0844*/ 	.word	0x00000068
        /*0848*/ 	.short	0x010a
        /*084a*/ 	.byte	0xff
	.zero		1


	//   ....[116]....
        /*084c*/ 	.word	0x0000bce0
        /*0850*/ 	.word	0x00000000
        /*0854*/ 	.word	0x00000050
        /*0858*/ 	.short	0x010a
        /*085a*/ 	.byte	0xff
	.zero		1


	//   ....[117]....
        /*085c*/ 	.word	0x0000bd40
        /*0860*/ 	.word	0x00000000
        /*0864*/ 	.word	0x00000058
        /*0868*/ 	.short	0x010a
        /*086a*/ 	.byte	0xff
	.zero		1


	//   ....[118]....
        /*086c*/ 	.word	0x0000bda0
        /*0870*/ 	.word	0x00000000
        /*0874*/ 	.word	0x00000060
        /*0878*/ 	.short	0x010a
        /*087a*/ 	.byte	0xff
	.zero		1


	//   ....[119]....
        /*087c*/ 	.word	0x0000bdf0
        /*0880*/ 	.word	0x00000003
        /*0884*/ 	.word	0x00000080
        /*0888*/ 	.short	0x010a
        /*088a*/ 	.byte	0xff
	.zero		1


	//   ....[120]....
        /*088c*/ 	.word	0x0000be40
        /*0890*/ 	.word	0x00000003
        /*0894*/ 	.word	0x00000030
        /*0898*/ 	.short	0x010a
        /*089a*/ 	.byte	0xff
	.zero		1


	//   ....[121]....
        /*089c*/ 	.word	0x0000be90
        /*08a0*/ 	.word	0x000000b1
        /*08a4*/ 	.word	0x000000a0
        /*08a8*/ 	.short	0x010a
        /*08aa*/ 	.byte	0xff
	.zero		1


	//   ....[122]....
        /*08ac*/ 	.word	0x0000bee0
        /*08b0*/ 	.word	0x000000be
        /*08b4*/ 	.word	0x00000030
        /*08b8*/ 	.short	0x010a
        /*08ba*/ 	.byte	0xff
	.zero		1


	//   ....[123]....
        /*08bc*/ 	.word	0x0000bf30
        /*08c0*/ 	.word	0x00000000
        /*08c4*/ 	.word	0x00000030
        /*08c8*/ 	.short	0x010a
        /*08ca*/ 	.byte	0xff
	.zero		1


	//   ....[124]....
        /*08cc*/ 	.word	0x0000bf80
        /*08d0*/ 	.word	0x00000000
        /*08d4*/ 	.word	0x00000030
        /*08d8*/ 	.short	0x010a
        /*08da*/ 	.byte	0xff
	.zero		1


	//----- nvinfo : EIATTR_NUM_MBARRIERS
	.align		4
.L_48:
        /*08dc*/ 	.byte	0x03, 0x38
        /*08de*/ 	.short	0x001c


	//----- nvinfo : EIATTR_EXIT_INSTR_OFFSETS
	.align		4
        /*08e0*/ 	.byte	0x04, 0x1c
        /*08e2*/ 	.short	(.L_50 - .L_49)


	//   ....[0]....
.L_49:
        /*08e4*/ 	.word	0x00002830


	//   ....[1]....
        /*08e8*/ 	.word	0x00002d40


	//   ....[2]....
        /*08ec*/ 	.word	0x00002da0


	//   ....[3]....
        /*08f0*/ 	.word	0x00003ac0


	//   ....[4]....
        /*08f4*/ 	.word	0x00004c30


	//   ....[5]....
        /*08f8*/ 	.word	0x00004c70


	//   ....[6]....
        /*08fc*/ 	.word	0x0000b540


	//----- nvinfo : EIATTR_MAX_THREADS
	.align		4
.L_50:
        /*0900*/ 	.byte	0x04, 0x05
        /*0902*/ 	.short	(.L_52 - .L_51)
.L_51:
        /*0904*/ 	.word	0x00000100
        /*0908*/ 	.word	0x00000001
        /*090c*/ 	.word	0x00000001


	//----- nvinfo : EIATTR_CRS_STACK_SIZE
	.align		4
.L_52:
        /*0910*/ 	.byte	0x04, 0x1e
        /*0912*/ 	.short	(.L_54 - .L_53)
.L_53:
        /*0914*/ 	.word	0x00000000


	//----- nvinfo : EIATTR_CBANK_PARAM_SIZE
	.align		4
.L_54:
        /*0918*/ 	.byte	0x03, 0x19
        /*091a*/ 	.short	0x0800


	//----- nvinfo : EIATTR_PARAM_CBANK
	.align		4
        /*091c*/ 	.byte	0x04, 0x0a
        /*091e*/ 	.short	(.L_56 - .L_55)
	.align		4
.L_55:
        /*0920*/ 	.word	index@(.nv.constant0._ZN7cutlass13device_kernelINS_4gemm6kernel13GemmUniversalIN4cute5tupleIJiiiiEEENS1_10collective13CollectiveMmaINS1_35MainloopSm100TmaUmmaWarpSpecializedILi3ELi2ELi2ENS5_IJNS4_1CILi1EEENSA_ILi2EEESB_EEEEENS5_IJNSA_ILi128EEENSA_ILi256EEENSA_ILi64EEEEEENS_12float_e4m3_tENS5_IJlSB_lEEESJ_SK_NS4_8TiledMMAINS4_8MMA_AtomIJNS4_10MMA_TraitsINS4_19SM100_MMA_F8F6F4_SSEJSJ_SJ_fSF_SG_NS4_17integral_constantINS4_4UMMA5MajorELSR_0EEESS_NSP_INSQ_7ScaleInELST_0EEESU_EEEEEENS4_6LayoutINS5_IJSB_SB_SB_EEENS5_IJNSA_ILi0EEESZ_SZ_EEEEENS5_IJNS4_10UnderscoreES12_S12_EEEEENS4_23SM90_TMA_LOAD_MULTICASTENS4_14ComposedLayoutINS4_7SwizzleILi2ELi4ELi3EEENS4_18smem_ptr_flag_bitsILi8EEENSX_INS5_IJNSA_ILi8EEESH_EEENS5_IJSH_SB_EEEEEEEvNS4_8identityENS4_13SM90_TMA_LOADES1F_vS1G_EENS_8epilogue10collective18CollectiveEpilogueINS1J_23Sm100TmaWarpSpecializedILi4ELi2ELi64ELb0ELb0EEEJSI_NS5_IJNSX_ISF_SB_EENSX_ISH_SB_EEEEESJ_SK_SJ_SK_NS1J_6fusion15FusionCallbacksIS1N_NS1R_17LinearCombinationISJ_fSJ_fLNS_15FloatRoundStyleE2EEESI_S1Q_JEEENS4_5SM1004TMEM4LOAD26SM100_TMEM_LOAD_32dp32b64xES1H_S1F_NS4_39AutoVectorizingCopyWithAssumedAlignmentILi128EEENS4_14SM90_TMA_STOREES1F_S22_S22_EEEvvEEEEvNT_6ParamsE)
        /*0924*/ 	.short	0x0380
        /*0926*/ 	.short	0x0800


	//----- nvinfo : EIATTR_SW_WAR
	.align		4
.L_56:
        /*0928*/ 	.byte	0x04, 0x36
        /*092a*/ 	.short	(.L_58 - .L_57)
.L_57:
        /*092c*/ 	.word	0x00000008
.L_58:


//--------------------- .nv.callgraph             --------------------------
	.section	.nv.callgraph,"",@"SHT_CUDA_CALLGRAPH"
	.align	4
	.sectionentsize	8
	.align		4
        /*0000*/ 	.word	0x00000000
	.align		4
        /*0004*/ 	.word	0xffffffff
	.align		4
        /*0008*/ 	.word	index@(_ZN7cutlass13device_kernelINS_4gemm6kernel13GemmUniversalIN4cute5tupleIJiiiiEEENS1_10collective13CollectiveMmaINS1_35MainloopSm100TmaUmmaWarpSpecializedILi3ELi2ELi2ENS5_IJNS4_1CILi1EEENSA_ILi2EEESB_EEEEENS5_IJNSA_ILi128EEENSA_ILi256EEENSA_ILi64EEEEEENS_12float_e4m3_tENS5_IJlSB_lEEESJ_SK_NS4_8TiledMMAINS4_8MMA_AtomIJNS4_10MMA_TraitsINS4_19SM100_MMA_F8F6F4_SSEJSJ_SJ_fSF_SG_NS4_17integral_constantINS4_4UMMA5MajorELSR_0EEESS_NSP_INSQ_7ScaleInELST_0EEESU_EEEEEENS4_6LayoutINS5_IJSB_SB_SB_EEENS5_IJNSA_ILi0EEESZ_SZ_EEEEENS5_IJNS4_10UnderscoreES12_S12_EEEEENS4_23SM90_TMA_LOAD_MULTICASTENS4_14ComposedLayoutINS4_7SwizzleILi2ELi4ELi3EEENS4_18smem_ptr_flag_bitsILi8EEENSX_INS5_IJNSA_ILi8EEESH_EEENS5_IJSH_SB_EEEEEEEvNS4_8identityENS4_13SM90_TMA_LOADES1F_vS1G_EENS_8epilogue10collective18CollectiveEpilogueINS1J_23Sm100TmaWarpSpecializedILi4ELi2ELi64ELb0ELb0EEEJSI_NS5_IJNSX_ISF_SB_EENSX_ISH_SB_EEEEESJ_SK_SJ_SK_NS1J_6fusion15FusionCallbacksIS1N_NS1R_17LinearCombinationISJ_fSJ_fLNS_15FloatRoundStyleE2EEESI_S1Q_JEEENS4_5SM1004TMEM4LOAD26SM100_TMEM_LOAD_32dp32b64xES1H_S1F_NS4_39AutoVectorizingCopyWithAssumedAlignmentILi128EEENS4_14SM90_TMA_STOREES1F_S22_S22_EEEvvEEEEvNT_6ParamsE)
	.align		4
        /*000c*/ 	.word	index@(__assertfail)
	.align		4
        /*0010*/ 	.word	0x00000000
	.align		4
        /*0014*/ 	.word	0xfffffffe
	.align		4
        /*0018*/ 	.word	0x00000000
	.align		4
        /*001c*/ 	.word	0xfffffffd
	.align		4
        /*0020*/ 	.word	0x00000000
	.align		4
        /*0024*/ 	.word	0xfffffffc


//--------------------- .nv.constant4             --------------------------
	.section	.nv.constant4,"a",@progbits
	.align	8
	.align		8
.nv.constant4:
        /*0000*/ 	.dword	__assertfail
	.align		8
        /*0008*/ 	.dword	__unnamed_1
	.align		8
        /*0010*/ 	.dword	__unnamed_2
	.align		8
        /*0018*/ 	.dword	__unnamed_3
	.align		8
        /*0020*/ 	.dword	_ZN39_INTERNAL_57203285_4_k_cu_47a4a76b_76474cuda3std3__45__cpo5beginE
	.align		8
        /*0028*/ 	.dword	_ZN39_INTERNAL_57203285_4_k_cu_47a4a76b_76474cuda3std3__45__cpo3endE
	.align		8
        /*0030*/ 	.dword	_ZN39_INTERNAL_57203285_4_k_cu_47a4a76b_76474cuda3std3__45__cpo6cbeginE
	.align		8
        /*0038*/ 	.dword	_ZN39_INTERNAL_57203285_4_k_cu_47a4a76b_76474cuda3std3__45__cpo4cendE
	.align		8
        /*0040*/ 	.dword	_ZN39_INTERNAL_57203285_4_k_cu_47a4a76b_76474cuda3std3__441_GLOBAL__N__57203285_4_k_cu_47a4a76b_76476ignoreE
	.align		8
        /*0048*/ 	.dword	_ZN39_INTERNAL_57203285_4_k_cu_47a4a76b_76474cuda3std3__419piecewise_constructE
	.align		8
        /*0050*/ 	.dword	_ZN39_INTERNAL_57203285_4_k_cu_47a4a76b_76474cuda3std3__48in_placeE
	.align		8
        /*0058*/ 	.dword	_ZN39_INTERNAL_57203285_4_k_cu_47a4a76b_76474cuda3std6ranges3__45__cpo4swapE
	.align		8
        /*0060*/ 	.dword	_ZN39_INTERNAL_57203285_4_k_cu_47a4a76b_76474cuda3std6ranges3__45__cpo9iter_moveE
	.align		8
        /*0068*/ 	.dword	_ZN39_INTERNAL_57203285_4_k_cu_47a4a76b_76474cute7productE
	.align		8
        /*0070*/ 	.dword	_ZN39_INTERNAL_57203285_4_k_cu_47a4a76b_76474cute1_E
	.align		8
        /*0078*/ 	.dword	$str$25
	.align		8
        /*0080*/ 	.dword	$str$26
	.align		8
        /*0088*/ 	.dword	$str$27
	.align		8
        /*0090*/ 	.dword	$str$28


//--------------------- .text._ZN7cutlass13device_kernelINS_4gemm6kernel13GemmUniversalIN4cute5tupleIJiiiiEEENS1_10collective13CollectiveMmaINS1_35MainloopSm100TmaUmmaWarpSpecializedILi3ELi2ELi2ENS5_IJNS4_1CILi1EEENSA_ILi2EEESB_EEEEENS5_IJNSA_ILi128EEENSA_ILi256EEENSA_ILi64EEEEEENS_12float_e4m3_tENS5_IJlSB_lEEESJ_SK_NS4_8TiledMMAINS4_8MMA_AtomIJNS4_10MMA_TraitsINS4_19SM100_MMA_F8F6F4_SSEJSJ_SJ_fSF_SG_NS4_17integral_constantINS4_4UMMA5MajorELSR_0EEESS_NSP_INSQ_7ScaleInELST_0EEESU_EEEEEENS4_6LayoutINS5_IJSB_SB_SB_EEENS5_IJNSA_ILi0EEESZ_SZ_EEEEENS5_IJNS4_10UnderscoreES12_S12_EEEEENS4_23SM90_TMA_LOAD_MULTICASTENS4_14ComposedLayoutINS4_7SwizzleILi2ELi4ELi3EEENS4_18smem_ptr_flag_bitsILi8EEENSX_INS5_IJNSA_ILi8EEESH_EEENS5_IJSH_SB_EEEEEEEvNS4_8identityENS4_13SM90_TMA_LOADES1F_vS1G_EENS_8epilogue10collective18CollectiveEpilogueINS1J_23Sm100TmaWarpSpecializedILi4ELi2ELi64ELb0ELb0EEEJSI_NS5_IJNSX_ISF_SB_EENSX_ISH_SB_EEEEESJ_SK_SJ_SK_NS1J_6fusion15FusionCallbacksIS1N_NS1R_17LinearCombinationISJ_fSJ_fLNS_15FloatRoundStyleE2EEESI_S1Q_JEEENS4_5SM1004TMEM4LOAD26SM100_TMEM_LOAD_32dp32b64xES1H_S1F_NS4_39AutoVectorizingCopyWithAssumedAlignmentILi128EEENS4_14SM90_TMA_STOREES1F_S22_S22_EEEvvEEEEvNT_6ParamsE --------------------------
	.section	.text._ZN7cutlass13device_kernelINS_4gemm6kernel13GemmUniversalIN4cute5tupleIJiiiiEEENS1_10collective13CollectiveMmaINS1_35MainloopSm100TmaUmmaWarpSpecializedILi3ELi2ELi2ENS5_IJNS4_1CILi1EEENSA_ILi2EEESB_EEEEENS5_IJNSA_ILi128EEENSA_ILi256EEENSA_ILi64EEEEEENS_12float_e4m3_tENS5_IJlSB_lEEESJ_SK_NS4_8TiledMMAINS4_8MMA_AtomIJNS4_10MMA_TraitsINS4_19SM100_MMA_F8F6F4_SSEJSJ_SJ_fSF_SG_NS4_17integral_constantINS4_4UMMA5MajorELSR_0EEESS_NSP_INSQ_7ScaleInELST_0EEESU_EEEEEENS4_6LayoutINS5_IJSB_SB_SB_EEENS5_IJNSA_ILi0EEESZ_SZ_EEEEENS5_IJNS4_10UnderscoreES12_S12_EEEEENS4_23SM90_TMA_LOAD_MULTICASTENS4_14ComposedLayoutINS4_7SwizzleILi2ELi4ELi3EEENS4_18smem_ptr_flag_bitsILi8EEENSX_INS5_IJNSA_ILi8EEESH_EEENS5_IJSH_SB_EEEEEEEvNS4_8identityENS4_13SM90_TMA_LOADES1F_vS1G_EENS_8epilogue10collective18CollectiveEpilogueINS1J_23Sm100TmaWarpSpecializedILi4ELi2ELi64ELb0ELb0EEEJSI_NS5_IJNSX_ISF_SB_EENSX_ISH_SB_EEEEESJ_SK_SJ_SK_NS1J_6fusion15FusionCallbacksIS1N_NS1R_17LinearCombinationISJ_fSJ_fLNS_15FloatRoundStyleE2EEESI_S1Q_JEEENS4_5SM1004TMEM4LOAD26SM100_TMEM_LOAD_32dp32b64xES1H_S1F_NS4_39AutoVectorizingCopyWithAssumedAlignmentILi128EEENS4_14SM90_TMA_STOREES1F_S22_S22_EEEvvEEEEvNT_6ParamsE,"ax",@progbits
	.align	128
.text._ZN7cutlass13device_kernelINS_4gemm6kernel13GemmUniversalIN4cute5tupleIJiiiiEEENS1_10collective13CollectiveMmaINS1_35MainloopSm100TmaUmmaWarpSpecializedILi3ELi2ELi2ENS5_IJNS4_1CILi1EEENSA_ILi2EEESB_EEEEENS5_IJNSA_ILi128EEENSA_ILi256EEENSA_ILi64EEEEEENS_12float_e4m3_tENS5_IJlSB_lEEESJ_SK_NS4_8TiledMMAINS4_8MMA_AtomIJNS4_10MMA_TraitsINS4_19SM100_MMA_F8F6F4_SSEJSJ_SJ_fSF_SG_NS4_17integral_constantINS4_4UMMA5MajorELSR_0EEESS_NSP_INSQ_7ScaleInELST_0EEESU_EEEEEENS4_6LayoutINS5_IJSB_SB_SB_EEENS5_IJNSA_ILi0EEESZ_SZ_EEEEENS5_IJNS4_10UnderscoreES12_S12_EEEEENS4_23SM90_TMA_LOAD_MULTICASTENS4_14ComposedLayoutINS4_7SwizzleILi2ELi4ELi3EEENS4_18smem_ptr_flag_bitsILi8EEENSX_INS5_IJNSA_ILi8EEESH_EEENS5_IJSH_SB_EEEEEEEvNS4_8identityENS4_13SM90_TMA_LOADES1F_vS1G_EENS_8epilogue10collective18CollectiveEpilogueINS1J_23Sm100TmaWarpSpecializedILi4ELi2ELi64ELb0ELb0EEEJSI_NS5_IJNSX_ISF_SB_EENSX_ISH_SB_EEEEESJ_SK_SJ_SK_NS1J_6fusion15FusionCallbacksIS1N_NS1R_17LinearCombinationISJ_fSJ_fLNS_15FloatRoundStyleE2EEESI_S1Q_JEEENS4_5SM1004TMEM4LOAD26SM100_TMEM_LOAD_32dp32b64xES1H_S1F_NS4_39AutoVectorizingCopyWithAssumedAlignmentILi128EEENS4_14SM90_TMA_STOREES1F_S22_S22_EEEvvEEEEvNT_6ParamsE:
        .type           _ZN7cutlass13device_kernelINS_4gemm6kernel13GemmUniversalIN4cute5tupleIJiiiiEEENS1_10collective13CollectiveMmaINS1_35MainloopSm100TmaUmmaWarpSpecializedILi3ELi2ELi2ENS5_IJNS4_1CILi1EEENSA_ILi2EEESB_EEEEENS5_IJNSA_ILi128EEENSA_ILi256EEENSA_ILi64EEEEEENS_12float_e4m3_tENS5_IJlSB_lEEESJ_SK_NS4_8TiledMMAINS4_8MMA_AtomIJNS4_10MMA_TraitsINS4_19SM100_MMA_F8F6F4_SSEJSJ_SJ_fSF_SG_NS4_17integral_constantINS4_4UMMA5MajorELSR_0EEESS_NSP_INSQ_7ScaleInELST_0EEESU_EEEEEENS4_6LayoutINS5_IJSB_SB_SB_EEENS5_IJNSA_ILi0EEESZ_SZ_EEEEENS5_IJNS4_10UnderscoreES12_S12_EEEEENS4_23SM90_TMA_LOAD_MULTICASTENS4_14ComposedLayoutINS4_7SwizzleILi2ELi4ELi3EEENS4_18smem_ptr_flag_bitsILi8EEENSX_INS5_IJNSA_ILi8EEESH_EEENS5_IJSH_SB_EEEEEEEvNS4_8identityENS4_13SM90_TMA_LOADES1F_vS1G_EENS_8epilogue10collective18CollectiveEpilogueINS1J_23Sm100TmaWarpSpecializedILi4ELi2ELi64ELb0ELb0EEEJSI_NS5_IJNSX_ISF_SB_EENSX_ISH_SB_EEEEESJ_SK_SJ_SK_NS1J_6fusion15FusionCallbacksIS1N_NS1R_17LinearCombinationISJ_fSJ_fLNS_15FloatRoundStyleE2EEESI_S1Q_JEEENS4_5SM1004TMEM4LOAD26SM100_TMEM_LOAD_32dp32b64xES1H_S1F_NS4_39AutoVectorizingCopyWithAssumedAlignmentILi128EEENS4_14SM90_TMA_STOREES1F_S22_S22_EEEvvEEEEvNT_6ParamsE,@function
        .size           _ZN7cutlass13device_kernelINS_4gemm6kernel13GemmUniversalIN4cute5tupleIJiiiiEEENS1_10collective13CollectiveMmaINS1_35MainloopSm100TmaUmmaWarpSpecializedILi3ELi2ELi2ENS5_IJNS4_1CILi1EEENSA_ILi2EEESB_EEEEENS5_IJNSA_ILi128EEENSA_ILi256EEENSA_ILi64EEEEEENS_12float_e4m3_tENS5_IJlSB_lEEESJ_SK_NS4_8TiledMMAINS4_8MMA_AtomIJNS4_10MMA_TraitsINS4_19SM100_MMA_F8F6F4_SSEJSJ_SJ_fSF_SG_NS4_17integral_constantINS4_4UMMA5MajorELSR_0EEESS_NSP_INSQ_7ScaleInELST_0EEESU_EEEEEENS4_6LayoutINS5_IJSB_SB_SB_EEENS5_IJNSA_ILi0EEESZ_SZ_EEEEENS5_IJNS4_10UnderscoreES12_S12_EEEEENS4_23SM90_TMA_LOAD_MULTICASTENS4_14ComposedLayoutINS4_7SwizzleILi2ELi4ELi3EEENS4_18smem_ptr_flag_bitsILi8EEENSX_INS5_IJNSA_ILi8EEESH_EEENS5_IJSH_SB_EEEEEEEvNS4_8identityENS4_13SM90_TMA_LOADES1F_vS1G_EENS_8epilogue10collective18CollectiveEpilogueINS1J_23Sm100TmaWarpSpecializedILi4ELi2ELi64ELb0ELb0EEEJSI_NS5_IJNSX_ISF_SB_EENSX_ISH_SB_EEEEESJ_SK_SJ_SK_NS1J_6fusion15FusionCallbacksIS1N_NS1R_17LinearCombinationISJ_fSJ_fLNS_15FloatRoundStyleE2EEESI_S1Q_JEEENS4_5SM1004TMEM4LOAD26SM100_TMEM_LOAD_32dp32b64xES1H_S1F_NS4_39AutoVectorizingCopyWithAssumedAlignmentILi128EEENS4_14SM90_TMA_STOREES1F_S22_S22_EEEvvEEEEvNT_6ParamsE,(.L_x_171 - _ZN7cutlass13device_kernelINS_4gemm6kernel13GemmUniversalIN4cute5tupleIJiiiiEEENS1_10collective13CollectiveMmaINS1_35MainloopSm100TmaUmmaWarpSpecializedILi3ELi2ELi2ENS5_IJNS4_1CILi1EEENSA_ILi2EEESB_EEEEENS5_IJNSA_ILi128EEENSA_ILi256EEENSA_ILi64EEEEEENS_12float_e4m3_tENS5_IJlSB_lEEESJ_SK_NS4_8TiledMMAINS4_8MMA_AtomIJNS4_10MMA_TraitsINS4_19SM100_MMA_F8F6F4_SSEJSJ_SJ_fSF_SG_NS4_17integral_constantINS4_4UMMA5MajorELSR_0EEESS_NSP_INSQ_7ScaleInELST_0EEESU_EEEEEENS4_6LayoutINS5_IJSB_SB_SB_EEENS5_IJNSA_ILi0EEESZ_SZ_EEEEENS5_IJNS4_10UnderscoreES12_S12_EEEEENS4_23SM90_TMA_LOAD_MULTICASTENS4_14ComposedLayoutINS4_7SwizzleILi2ELi4ELi3EEENS4_18smem_ptr_flag_bitsILi8EEENSX_INS5_IJNSA_ILi8EEESH_EEENS5_IJSH_SB_EEEEEEEvNS4_8identityENS4_13SM90_TMA_LOADES1F_vS1G_EENS_8epilogue10collective18CollectiveEpilogueINS1J_23Sm100TmaWarpSpecializedILi4ELi2ELi64ELb0ELb0EEEJSI_NS5_IJNSX_ISF_SB_EENSX_ISH_SB_EEEEESJ_SK_SJ_SK_NS1J_6fusion15FusionCallbacksIS1N_NS1R_17LinearCombinationISJ_fSJ_fLNS_15FloatRoundStyleE2EEESI_S1Q_JEEENS4_5SM1004TMEM4LOAD26SM100_TMEM_LOAD_32dp32b64xES1H_S1F_NS4_39AutoVectorizingCopyWithAssumedAlignmentILi128EEENS4_14SM90_TMA_STOREES1F_S22_S22_EEEvvEEEEvNT_6ParamsE)
        .other          _ZN7cutlass13device_kernelINS_4gemm6kernel13GemmUniversalIN4cute5tupleIJiiiiEEENS1_10collective13CollectiveMmaINS1_35MainloopSm100TmaUmmaWarpSpecializedILi3ELi2ELi2ENS5_IJNS4_1CILi1EEENSA_ILi2EEESB_EEEEENS5_IJNSA_ILi128EEENSA_ILi256EEENSA_ILi64EEEEEENS_12float_e4m3_tENS5_IJlSB_lEEESJ_SK_NS4_8TiledMMAINS4_8MMA_AtomIJNS4_10MMA_TraitsINS4_19SM100_MMA_F8F6F4_SSEJSJ_SJ_fSF_SG_NS4_17integral_constantINS4_4UMMA5MajorELSR_0EEESS_NSP_INSQ_7ScaleInELST_0EEESU_EEEEEENS4_6LayoutINS5_IJSB_SB_SB_EEENS5_IJNSA_ILi0EEESZ_SZ_EEEEENS5_IJNS4_10UnderscoreES12_S12_EEEEENS4_23SM90_TMA_LOAD_MULTICASTENS4_14ComposedLayoutINS4_7SwizzleILi2ELi4ELi3EEENS4_18smem_ptr_flag_bitsILi8EEENSX_INS5_IJNSA_ILi8EEESH_EEENS5_IJSH_SB_EEEEEEEvNS4_8identityENS4_13SM90_TMA_LOADES1F_vS1G_EENS_8epilogue10collective18CollectiveEpilogueINS1J_23Sm100TmaWarpSpecializedILi4ELi2ELi64ELb0ELb0EEEJSI_NS5_IJNSX_ISF_SB_EENSX_ISH_SB_EEEEESJ_SK_SJ_SK_NS1J_6fusion15FusionCallbacksIS1N_NS1R_17LinearCombinationISJ_fSJ_fLNS_15FloatRoundStyleE2EEESI_S1Q_JEEENS4_5SM1004TMEM4LOAD26SM100_TMEM_LOAD_32dp32b64xES1H_S1F_NS4_39AutoVectorizingCopyWithAssumedAlignmentILi128EEENS4_14SM90_TMA_STOREES1F_S22_S22_EEEvvEEEEvNT_6ParamsE,@"STO_CUDA_ENTRY STV_DEFAULT"
_ZN7cutlass13device_kernelINS_4gemm6kernel13GemmUniversalIN4cute5tupleIJiiiiEEENS1_10collective13CollectiveMmaINS1_35MainloopSm100TmaUmmaWarpSpecializedILi3ELi2ELi2ENS5_IJNS4_1CILi1EEENSA_ILi2EEESB_EEEEENS5_IJNSA_ILi128EEENSA_ILi256EEENSA_ILi64EEEEEENS_12float_e4m3_tENS5_IJlSB_lEEESJ_SK_NS4_8TiledMMAINS4_8MMA_AtomIJNS4_10MMA_TraitsINS4_19SM100_MMA_F8F6F4_SSEJSJ_SJ_fSF_SG_NS4_17integral_constantINS4_4UMMA5MajorELSR_0EEESS_NSP_INSQ_7ScaleInELST_0EEESU_EEEEEENS4_6LayoutINS5_IJSB_SB_SB_EEENS5_IJNSA_ILi0EEESZ_SZ_EEEEENS5_IJNS4_10UnderscoreES12_S12_EEEEENS4_23SM90_TMA_LOAD_MULTICASTENS4_14ComposedLayoutINS4_7SwizzleILi2ELi4ELi3EEENS4_18smem_ptr_flag_bitsILi8EEENSX_INS5_IJNSA_ILi8EEESH_EEENS5_IJSH_SB_EEEEEEEvNS4_8identityENS4_13SM90_TMA_LOADES1F_vS1G_EENS_8epilogue10collective18CollectiveEpilogueINS1J_23Sm100TmaWarpSpecializedILi4ELi2ELi64ELb0ELb0EEEJSI_NS5_IJNSX_ISF_SB_EENSX_ISH_SB_EEEEESJ_SK_SJ_SK_NS1J_6fusion15FusionCallbacksIS1N_NS1R_17LinearCombinationISJ_fSJ_fLNS_15FloatRoundStyleE2EEESI_S1Q_JEEENS4_5SM1004TMEM4LOAD26SM100_TMEM_LOAD_32dp32b64xES1H_S1F_NS4_39AutoVectorizingCopyWithAssumedAlignmentILi128EEENS4_14SM90_TMA_STOREES1F_S22_S22_EEEvvEEEEvNT_6ParamsE:
[----:B------:R-:W1:Y:S01]  /*0000*/  LDC R1, c[0x0][0x37c] ;  /* 0x0000df00ff017b82 */ /* 0x000e620000000800 */
[----:B------:R-:W2:Y:S01]  /*0010*/  S2R R170, SR_TID.X ;  /* 0x0000000000aa7919 */ /* 0x000ea20000002100 */
[----:B------:R-:W3:Y:S01]  /*0020*/  LDCU.64 UR8, c[0x0][0x890] ;  /* 0x00011200ff0877ac */ /* 0x000ee20008000a00 */
[----:B------:R-:W-:Y:S02]  /*0030*/  PRMT R158, RZ, 0x7610, R158 ;  /* 0x00007610ff9e7816 */ /* 0x000fe4000000009e */
[----:B------:R-:W-:Y:S01]  /*0040*/  ELECT P3, URZ, PT ;  /* 0x0000000000ff782f */ /* 0x000fe20003860000 */
[----:B---3--:R-:W-:-:S04]  /*0050*/  UISETP.NE.U32.AND UP0, UPT, UR8, URZ, UPT ;  /* 0x000000ff0800728c */ /* 0x008fc8000bf05070 */
[----:B------:R-:W-:Y:S01]  /*0060*/  UISETP.NE.AND.EX UP0, UPT, UR9, URZ, UPT, UP0 ;  /* 0x000000ff0900728c */ /* 0x000fe2000bf05300 */
[----:B--2---:R-:W-:-:S05]  /*0070*/  SHF.R.U32.HI R159, RZ, 0x5, R170 ;  /* 0x00000005ff9f7819 */ /* 0x004fca00000116aa */
[----:B------:R-:W2:Y:S02]  /*0080*/  SHFL.IDX PT, R0, R159, RZ, 0x1f ;  /* 0x00001fff9f007589 */ /* 0x000ea400000e0000 */
[----:B--2---:R-:W-:Y:S01]  /*0090*/  R2UR UR17, R0 ;  /* 0x00000000001172ca */ /* 0x004fe200000e0000 */
[----:B-1----:R-:W-:-:S14]  /*00a0*/  BRA.U UP0, `(.L_x_0) ;  /* 0x0000000100307547 */ /* 0x002fdc000b800000 */
[----:B------:R-:W1:Y:S02]  /*00b0*/  LDCU.64 UR4, c[0x0][0x888] ;  /* 0x00011100ff0477ac */ /* 0x000e640008000a00 */
[----:B-1----:R-:W-:-:S04]  /*00c0*/  UISETP.NE.U32.AND UP0, UPT, UR4, URZ, UPT ;  /* 0x000000ff0400728c */ /* 0x002fc8000bf05070 */
[----:B------:R-:W-:-:S09]  /*00d0*/  UISETP.NE.AND.EX UP0, UPT, UR5, URZ, UPT, UP0 ;  /* 0x000000ff0500728c */ /* 0x000fd2000bf05300 */
[----:B------:R-:W-:Y:S05]  /*00e0*/  BRA.U !UP0, `(.L_x_1) ;  /* 0x0000000108147547 */ /* 0x000fea000b800000 */
[----:B------:R-:W1:Y:S01]  /*00f0*/  LDC.64 R2, c[0x0][0x888] ;  /* 0x00022200ff027b82 */ /* 0x000e620000000a00 */
[----:B------:R-:W1:Y:S02]  /*0100*/  LDCU.64 UR4, c[0x0][0x358] ;  /* 0x00006b00ff0477ac */ /* 0x000e640008000a00 */
[----:B-1----:R1:W5:Y:S01]  /*0110*/  LDG.E R73, desc[UR4][R2.64] ;  /* 0x0000000402497981 */ /* 0x002362000c1e1900 */
[----:B------:R-:W-:Y:S01]  /*0120*/  HFMA2 R158, -RZ, RZ, 0, 5.9604644775390625e-08 ;  /* 0x00000001ff9e7431 */ /* 0x000fe200000001ff */
[----:B------:R-:W-:Y:S05]  /*0130*/  BRA `(.L_x_0) ;  /* 0x00000000000c7947 */ /* 0x000fea0003800000 */
.L_x_1:
[----:B------:R-:W1:Y:S01]  /*0140*/  LDCU UR4, c[0x0][0x880] ;  /* 0x00011000ff0477ac */ /* 0x000e620008000800 */
[----:B------:R-:W-:Y:S01]  /*0150*/  HFMA2 R158, -RZ, RZ, 0, 5.9604644775390625e-08 ;  /* 0x00000001ff9e7431 */ /* 0x000fe200000001ff */
[----:B-1----:R-:W-:-:S07]  /*0160*/  MOV R73, UR4 ;  /* 0x0000000400497c02 */ /* 0x002fce0008000f00 */
.L_x_0:
[----:B------:R-:W2:Y:S02]  /*0170*/  LDCU.64 UR4, c[0x0][0x8b0] ;  /* 0x00011600ff0477ac */ /* 0x000ea40008000a00 */
[----:B--2---:R-:W-:-:S04]  /*0180*/  UISETP.NE.U32.AND UP0, UPT, UR4, URZ, UPT ;  /* 0x000000ff0400728c */ /* 0x004fc8000bf05070 */
[----:B------:R-:W-:-:S09]  /*0190*/  UISETP.NE.AND.EX UP0, UPT, UR5, URZ, UPT, UP0 ;  /* 0x000000ff0500728c */ /* 0x000fd2000bf05300 */
[----:B------:R-:W-:Y:S05]  /*01a0*/  BRA.U UP0, `(.L_x_2) ;  /* 0x0000000100287547 */ /* 0x000fea000b800000 */
[----:B------:R-:W2:Y:S02]  /*01b0*/  LDCU.64 UR4, c[0x0][0x8a8] ;  /* 0x00011500ff0477ac */ /* 0x000ea40008000a00 */
[----:B--2---:R-:W-:-:S04]  /*01c0*/  UISETP.NE.U32.AND UP0, UPT, UR4, URZ, UPT ;  /* 0x000000ff0400728c */ /* 0x004fc8000bf05070 */
[----:B------:R-:W-:-:S09]  /*01d0*/  UISETP.NE.AND.EX UP0, UPT, UR5, URZ, UPT, UP0 ;  /* 0x000000ff0500728c */ /* 0x000fd2000bf05300 */
[----:B------:R-:W-:Y:S05]  /*01e0*/  BRA.U !UP0, `(.L_x_3) ;  /* 0x0000000108107547 */ /* 0x000fea000b800000 */
[----:B------:R-:W2:Y:S01]  /*01f0*/  LDC.64 R70, c[0x0][0x8a8] ;  /* 0x00022a00ff467b82 */ /* 0x000ea20000000a00 */
[----:B------:R-:W2:Y:S02]  /*0200*/  LDCU.64 UR4, c[0x0][0x358] ;  /* 0x00006b00ff0477ac */ /* 0x000ea40008000a00 */
[----:B--2---:R2:W5:Y:S01]  /*0210*/  LDG.E R70, desc[UR4][R70.64] ;  /* 0x0000000446467981 */ /* 0x004562000c1e1900 */
[----:B------:R-:W-:Y:S05]  /*0220*/  BRA `(.L_x_2) ;  /* 0x0000000000087947 */ /* 0x000fea0003800000 */
.L_x_3:
[----:B------:R-:W2:Y:S02]  /*0230*/  LDCU UR4, c[0x0][0x8a0] ;  /* 0x00011400ff0477ac */ /* 0x000ea40008000800 */
[----:B--2---:R-:W-:Y:S02]  /*0240*/  MOV R70, UR4 ;  /* 0x0000000400467c02 */ /* 0x004fe40008000f00 */
.L_x_2:
[----:B------:R-:W-:Y:S01]  /*0250*/  IMAD.U32 R0, RZ, RZ, UR17 ;  /* 0x00000011ff007e24 */ /* 0x000fe2000f8e00ff */
[----:B------:R-:W-:Y:S04]  /*0260*/  BSSY.RECONVERGENT B0, `(.L_x_4) ;  /* 0x000000c000007945 */ /* 0x000fe80003800200 */
[C---:B------:R-:W-:Y:S02]  /*0270*/  ISETP.NE.OR P1, PT, R0.reuse, 0x1, !P3 ;  /* 0x000000010000780c */ /* 0x040fe40005f25670 */
[----:B------:R-:W-:-:S11]  /*0280*/  ISETP.NE.OR P0, PT, R0, 0x3, !P3 ;  /* 0x000000030000780c */ /* 0x000fd60005f05670 */
[----:B------:R-:W-:Y:S05]  /*0290*/  @P1 BRA `(.L_x_5) ;  /* 0x0000000000201947 */ /* 0x000fea0003800000 */
[----:B------:R-:W3:Y:S02]  /*02a0*/  LDCU.64 UR4, c[0x0][0x348] ;  /* 0x00006900ff0477ac */ /* 0x000ee40008000a00 */
[----:B---3--:R-:W-:Y:S02]  /*02b0*/  UIADD3 UR6, UP1, UPT, UR4, 0x80, URZ ;  /* 0x0000008004067890 */ /* 0x008fe4000ff3e0ff */
[----:B------:R-:W-:Y:S02]  /*02c0*/  UIADD3 UR4, UP0, UPT, UR4, 0x180, URZ ;  /* 0x0000018004047890 */ /* 0x000fe4000ff1e0ff */
[----:B------:R-:W-:Y:S02]  /*02d0*/  UIADD3.X UR7, UPT, UPT, URZ, UR5, URZ, UP1, !UPT ;  /* 0x00000005ff077290 */ /* 0x000fe40008ffe4ff */
[----:B------:R-:W-:-:S07]  /*02e0*/  UIADD3.X UR5, UPT, UPT, URZ, UR5, URZ, UP0, !UPT ;  /* 0x00000005ff057290 */ /* 0x000fce00087fe4ff */
[----:B------:R3:W-:Y:S02]  /*02f0*/  UTMACCTL.PF [UR6] ;  /* 0x00000000060079b9 */ /* 0x0007e40008040000 */
[----:B------:R3:W-:Y:S02]  /*0300*/  UTMACCTL.PF [UR4] ;  /* 0x00000000040079b9 */ /* 0x0007e40008040000 */
[----:B---3--:R-:W-:Y:S01]  /*0310*/  NOP ;  /* 0x0000000000007918 */ /* 0x008fe20000000000 */
.L_x_5:
[----:B------:R-:W-:Y:S05]  /*0320*/  BSYNC.RECONVERGENT B0 ;  /* 0x0000000000007941 */ /* 0x000fea0003800200 */
.L_x_4:
[----:B------:R-:W-:Y:S04]  /*0330*/  BSSY.RECONVERGENT B0, `(.L_x_6) ;  /* 0x000000a000007945 */ /* 0x000fe80003800200 */
        /* <DEDUP_REMOVED lines=9> */
.L_x_7:
[----:B------:R-:W-:Y:S05]  /*03d0*/  BSYNC.RECONVERGENT B0 ;  /* 0x0000000000007941 */ /* 0x000fea0003800200 */
.L_x_6:
[----:B------:R-:W3:Y:S01]  /*03e0*/  LDCU.64 UR4, c[0x0][0x888] ;  /* 0x00011100ff0477ac */ /* 0x000ee20008000a00 */
[----:B------:R-:W-:Y:S02]  /*03f0*/  UISETP.EQ.U32.AND UP1, UPT, UR8, URZ, UPT ;  /* 0x000000ff0800728c */ /* 0x000fe4000bf22070 */
[----:B------:R-:W-:Y:S02]  /*0400*/  UPLOP3.LUT UP3, UPT, UPT, UPT, UPT, 0x80, 0x8 ;  /* 0x000000000008789c */ /* 0x000fe40003f6f070 */
[----:B---3--:R-:W-:-:S04]  /*0410*/  UISETP.NE.U32.AND UP0, UPT, UR4, URZ, UPT ;  /* 0x000000ff0400728c */ /* 0x008fc8000bf05070 */
[----:B------:R-:W-:-:S04]  /*0420*/  UISETP.NE.AND.EX UP0, UPT, UR5, URZ, UPT, UP0 ;  /* 0x000000ff0500728c */ /* 0x000fc8000bf05300 */
[----:B------:R-:W-:-:S04]  /*0430*/  UISETP.EQ.OR.EX UP2, UPT, UR9, URZ, !UP0, UP1 ;  /* 0x000000ff0900728c */ /* 0x000fc8000c742710 */
[----:B------:R-:W-:-:S06]  /*0440*/  UP2UR UR4, UPR, URZ, 0x4 ;  /* 0x00000004ff047883 */ /* 0x000fcc0008000000 */
[----:B------:R-:W-:Y:S01]  /*0450*/  MOV R161, UR4 ;  /* 0x0000000400a17c02 */ /* 0x000fe20008000f00 */
[----:B------:R-:W-:Y:S06]  /*0460*/  BRA.U !UP2, `(.L_x_8) ;  /* 0x000000010a207547 */ /* 0x000fec000b800000 */
[----:B------:R-:W-:Y:S01]  /*0470*/  UISETP.NE.U32.AND UP1, UPT, UR8, URZ, UPT ;  /* 0x000000ff0800728c */ /* 0x000fe2000bf25070 */
[----:B-----5:R-:W-:Y:S01]  /*0480*/  FSETP.NEU.AND P0, PT, R73, RZ, PT ;  /* 0x000000ff4900720b */ /* 0x020fe20003f0d000 */
[----:B------:R-:W-:Y:S02]  /*0490*/  USEL UR4, URZ, 0xffffffff, UP0 ;  /* 0xffffffffff047887 */ /* 0x000fe40008000000 */
[----:B------:R-:W-:-:S10]  /*04a0*/  UISETP.NE.AND.EX UP1, UPT, UR9, URZ, UPT, UP1 ;  /* 0x000000ff0900728c */ /* 0x000fd4000bf25310 */
[----:B------:R-:W-:Y:S01]  /*04b0*/  VOTEU.ANY UP0, P0 ;  /* 0x0000000000ff7886 */ /* 0x000fe20000000100 */
[----:B------:R-:W-:-:S04]  /*04c0*/  @!UP1 USEL UR4, URZ, 0xffffffff, UP0 ;  /* 0xffffffffff049887 */ /* 0x000fc80008000000 */
[----:B------:R-:W-:-:S04]  /*04d0*/  ULOP3.LUT UR4, UR4, 0x1, URZ, 0xc0, !UPT ;  /* 0x0000000104047892 */ /* 0x000fc8000f8ec0ff */
[----:B------:R-:W-:-:S11]  /*04e0*/  UISETP.NE.U32.AND UP3, UPT, UR4, 0x1, UPT ;  /* 0x000000010400788c */ /* 0x000fd6000bf65070 */
.L_x_8:
[----:B-1----:R-:W1:Y:S01]  /*04f0*/  SHFL.IDX PT, R2, R159, RZ, 0x1f ;  /* 0x00001fff9f027589 */ /* 0x002e6200000e0000 */
[----:B------:R-:W-:-:S04]  /*0500*/  UISETP.NE.AND UP0, UPT, UR17, 0x2, UPT ;  /* 0x000000021100788c */ /* 0x000fc8000bf05270 */
[----:B------:R-:W-:Y:S01]  /*0510*/  USEL UR48, URZ, 0x1, UP0 ;  /* 0x00000001ff307887 */ /* 0x000fe20008000000 */
[----:B-1----:R-:W-:-:S13]  /*0520*/  ISETP.NE.AND P0, PT, R2, RZ, PT ;  /* 0x000000ff0200720c */ /* 0x002fda0003f05270 */
[----:B------:R-:W-:Y:S05]  /*0530*/  @P0 BRA `(.L_x_9) ;  /* 0x0000000000500947 */ /* 0x000fea0003800000 */
[----:B------:R-:W1:Y:S01]  /*0540*/  S2UR UR4, SR_CgaCtaId ;  /* 0x00000000000479c3 */ /* 0x000e620000008800 */
[----:B------:R-:W-:Y:S01]  /*0550*/  UMOV UR5, 0x400 ;  /* 0x0000040000057882 */ /* 0x000fe20000000000 */
[----:B------:R-:W-:Y:S01]  /*0560*/  UMOV UR8, 0x1 ;  /* 0x0000000100087882 */ /* 0x000fe20000000000 */
[----:B------:R-:W-:Y:S01]  /*0570*/  UMOV UR6, 0x2 ;  /* 0x0000000200067882 */ /* 0x000fe20000000000 */
[----:B------:R-:W-:-:S04]  /*0580*/  UIADD3 UR8, UPT, UPT, -UR8, 0x100000, URZ ;  /* 0x0010000008087890 */ /* 0x000fc8000fffe1ff */
[----:B------:R-:W-:Y:S02]  /*0590*/  USHF.L.U32 UR9, UR8, 0xb, URZ ;  /* 0x0000000b08097899 */ /* 0x000fe400080006ff */
[----:B------:R-:W-:Y:S02]  /*05a0*/  USHF.L.U32 UR8, UR8, 0x1, URZ ;  /* 0x0000000108087899 */ /* 0x000fe400080006ff */
[----:B------:R-:W-:-:S04]  /*05b0*/  UIADD3 UR6, UPT, UPT, -UR6, 0x100000, URZ ;  /* 0x0010000006067890 */ /* 0x000fc8000fffe1ff */
[----:B------:R-:W-:Y:S02]  /*05c0*/  USHF.L.U32 UR7, UR6, 0xb, URZ ;  /* 0x0000000b06077899 */ /* 0x000fe400080006ff */
[----:B------:R-:W-:Y:S01]  /*05d0*/  USHF.L.U32 UR6, UR6, 0x1, URZ ;  /* 0x0000000106067899 */ /* 0x000fe200080006ff */
[----:B------:R-:W-:Y:S01]  /*05e0*/  ELECT P0, URZ, PT ;  /* 0x0000000000ff782f */ /* 0x000fe20003800000 */
[----:B-1----:R-:W-:Y:S01]  /*05f0*/  ULEA UR4, UR4, UR5, 0x18 ;  /* 0x0000000504047291 */ /* 0x002fe2000f8ec0ff */
[----:B------:R-:W1:Y:S11]  /*0600*/  FENCE.VIEW.ASYNC.S ;  /* 0x00000000000073c6 */ /* 0x000e760000000000 */
[----:B-1----:R1:W3:Y:S01]  /*0610*/  SYNCS.EXCH.64 URZ, [UR4], UR8 ;  /* 0x0000000804ff75b2 */ /* 0x0022e20008000100 */
[----:B------:R1:W4:Y:S01]  /*0620*/  SYNCS.EXCH.64 URZ, [UR4+0x18], UR6 ;  /* 0x0000180604ff75b2 */ /* 0x0003220008000100 */
[----:B------:R1:W1:Y:S01]  /*0630*/  SYNCS.EXCH.64 URZ, [UR4+0x8], UR8 ;  /* 0x0000080804ff75b2 */ /* 0x0002620008000100 */
[----:B------:R1:W1:Y:S01]  /*0640*/  SYNCS.EXCH.64 URZ, [UR4+0x20], UR6 ;  /* 0x0000200604ff75b2 */ /* 0x0002620008000100 */
[----:B------:R1:W1:Y:S01]  /*0650*/  SYNCS.EXCH.64 URZ, [UR4+0x10], UR8 ;  /* 0x0000100804ff75b2 */ /* 0x0002620008000100 */
[----:B------:R1:W1:Y:S01]  /*0660*/  SYNCS.EXCH.64 URZ, [UR4+0x28], UR6 ;  /* 0x0000280604ff75b2 */ /* 0x0002620008000100 */
[----:B------:R-:W-:Y:S01]  /*0670*/  NOP ;  /* 0x0000000000007918 */ /* 0x000fe20000000000 */
.L_x_9:
[----:B------:R-:W2:Y:S01]  /*0680*/  SHFL.IDX PT, R2, R159, RZ, 0x1f ;  /* 0x00001fff9f027589 */ /* 0x000ea200000e0000 */
[----:B------:R-:W-:Y:S01]  /*0690*/  NOP ;  /* 0x0000000000007918 */ /* 0x000fe20000000000 */
[----:B--2---:R-:W-:-:S13]  /*06a0*/  ISETP.NE.AND P0, PT, R2, 0x1, PT ;  /* 0x000000010200780c */ /* 0x004fda0003f05270 */
[----:B------:R-:W-:Y:S05]  /*06b0*/  @P0 BRA `(.L_x_10) ;  /* 0x0000000000580947 */ /* 0x000fea0003800000 */
[----:B-1----:R-:W1:Y:S01]  /*06c0*/  S2UR UR4, SR_CgaCtaId ;  /* 0x00000000000479c3 */ /* 0x002e620000008800 */
        /* <DEDUP_REMOVED lines=12> */
[----:B-1----:R2:W1:Y:S01]  /*0790*/  SYNCS.EXCH.64 URZ, [UR4+0x30], UR8 ;  /* 0x0000300804ff75b2 */ /* 0x0024620008000100 */
[----:B------:R2:W1:Y:S01]  /*07a0*/  SYNCS.EXCH.64 URZ, [UR4+0x50], UR6 ;  /* 0x0000500604ff75b2 */ /* 0x0004620008000100 */
[----:B------:R2:W1:Y:S01]  /*07b0*/  SYNCS.EXCH.64 URZ, [UR4+0x38], UR8 ;  /* 0x0000380804ff75b2 */ /* 0x0004620008000100 */
[----:B------:R2:W1:Y:S01]  /*07c0*/  SYNCS.EXCH.64 URZ, [UR4+0x58], UR6 ;  /* 0x0000580604ff75b2 */ /* 0x0004620008000100 */
[----:B------:R2:W1:Y:S01]  /*07d0*/  SYNCS.EXCH.64 URZ, [UR4+0x40], UR8 ;  /* 0x0000400804ff75b2 */ /* 0x0004620008000100 */
[----:B------:R2:W1:Y:S01]  /*07e0*/  SYNCS.EXCH.64 URZ, [UR4+0x60], UR6 ;  /* 0x0000600604ff75b2 */ /* 0x0004620008000100 */
[----:B------:R2:W1:Y:S01]  /*07f0*/  SYNCS.EXCH.64 URZ, [UR4+0x48], UR8 ;  /* 0x0000480804ff75b2 */ /* 0x0004620008000100 */
[----:B------:R2:W1:Y:S02]  /*0800*/  SYNCS.EXCH.64 URZ, [UR4+0x68], UR6 ;  /* 0x0000680604ff75b2 */ /* 0x0004640008000100 */
[----:B--2---:R-:W-:Y:S01]  /*0810*/  NOP ;  /* 0x0000000000007918 */ /* 0x004fe20000000000 */
.L_x_10:
[----:B------:R-:W2:Y:S01]  /*0820*/  SHFL.IDX PT, R2, R159, RZ, 0x1f ;  /* 0x00001fff9f027589 */ /* 0x000ea200000e0000 */
[----:B------:R-:W-:Y:S01]  /*0830*/  NOP ;  /* 0x0000000000007918 */ /* 0x000fe20000000000 */
[----:B--2---:R-:W-:-:S13]  /*0840*/  ISETP.NE.AND P0, PT, R2, 0x3, PT ;  /* 0x000000030200780c */ /* 0x004fda0003f05270 */
[----:B------:R-:W-:Y:S05]  /*0850*/  @P0 BRA `(.L_x_11) ;  /* 0x0000000000300947 */ /* 0x000fea0003800000 */
[----:B-1----:R-:W1:Y:S01]  /*0860*/  S2UR UR6, SR_CgaCtaId ;  /* 0x00000000000679c3 */ /* 0x002e620000008800 */
[----:B------:R-:W-:Y:S01]  /*0870*/  UMOV UR4, 0x400 ;  /* 0x0000040000047882 */ /* 0x000fe20000000000 */
[----:B------:R-:W-:Y:S01]  /*0880*/  UMOV UR5, 0x20 ;  /* 0x0000002000057882 */ /* 0x000fe20000000000 */
[----:B------:R-:W-:Y:S01]  /*0890*/  ELECT P0, URZ, PT ;  /* 0x0000000000ff782f */ /* 0x000fe20003800000 */
[----:B-1----:R-:W-:Y:S02]  /*08a0*/  ULEA UR6, UR6, UR4, 0x18 ;  /* 0x0000000406067291 */ /* 0x002fe4000f8ec0ff */
[----:B------:R-:W-:-:S04]  /*08b0*/  UIADD3 UR4, UPT, UPT, -UR5, 0x100000, URZ ;  /* 0x0010000005047890 */ /* 0x000fc8000fffe1ff */
[----:B------:R-:W-:Y:S02]  /*08c0*/  USHF.L.U32 UR5, UR4, 0xb, URZ ;  /* 0x0000000b04057899 */ /* 0x000fe400080006ff */
[----:B------:R-:W-:Y:S01]  /*08d0*/  USHF.L.U32 UR4, UR4, 0x1, URZ ;  /* 0x0000000104047899 */ /* 0x000fe200080006ff */
[----:B------:R-:W1:Y:S11]  /*08e0*/  FENCE.VIEW.ASYNC.S ;  /* 0x00000000000073c6 */ /* 0x000e760000000000 */
[----:B-1----:R2:W1:Y:S01]  /*08f0*/  SYNCS.EXCH.64 URZ, [UR6+0x70], UR4 ;  /* 0x0000700406ff75b2 */ /* 0x0024620008000100 */
[----:B------:R2:W1:Y:S02]  /*0900*/  SYNCS.EXCH.64 URZ, [UR6+0x78], UR4 ;  /* 0x0000780406ff75b2 */ /* 0x0004640008000100 */
[----:B--2---:R-:W-:Y:S01]  /*0910*/  NOP ;  /* 0x0000000000007918 */ /* 0x004fe20000000000 */
.L_x_11:
[----:B------:R-:W2:Y:S01]  /*0920*/  SHFL.IDX PT, R2, R159, RZ, 0x1f ;  /* 0x00001fff9f027589 */ /* 0x000ea200000e0000 */
[----:B------:R-:W-:Y:S01]  /*0930*/  NOP ;  /* 0x0000000000007918 */ /* 0x000fe20000000000 */
[----:B--2---:R-:W-:-:S13]  /*0940*/  ISETP.NE.AND P0, PT, R2, 0x4, PT ;  /* 0x000000040200780c */ /* 0x004fda0003f05270 */
[----:B------:R-:W-:Y:S05]  /*0950*/  @P0 BRA `(.L_x_12) ;  /* 0x00000000004c0947 */ /* 0x000fea0003800000 */
[----:B-1----:R-:W1:Y:S01]  /*0960*/  S2UR UR6, SR_CgaCtaId ;  /* 0x00000000000679c3 */ /* 0x002e620000008800 */
[----:B------:R-:W-:Y:S01]  /*0970*/  UMOV UR4, 0x1e0 ;  /* 0x000001e000047882 */ /* 0x000fe20000000000 */
[----:B------:R-:W-:Y:S01]  /*0980*/  UMOV UR5, 0x400 ;  /* 0x0000040000057882 */ /* 0x000fe20000000000 */
[----:B------:R-:W-:Y:S01]  /*0990*/  USEL UR4, UR4, 0x1a0, UP3 ;  /* 0x000001a004047887 */ /* 0x000fe20009800000 */
[----:B------:R-:W-:Y:S01]  /*09a0*/  UMOV UR8, 0x1 ;  /* 0x0000000100087882 */ /* 0x000fe20000000000 */
[----:B------:R-:W-:Y:S01]  /*09b0*/  ELECT P0, URZ, PT ;  /* 0x0000000000ff782f */ /* 0x000fe20003800000 */
[----:B------:R-:W-:-:S04]  /*09c0*/  UIADD3 UR8, UPT, UPT, -UR8, 0x100000, URZ ;  /* 0x0010000008087890 */ /* 0x000fc8000fffe1ff */
[----:B------:R-:W-:Y:S02]  /*09d0*/  USHF.L.U32 UR9, UR8, 0xb, URZ ;  /* 0x0000000b08097899 */ /* 0x000fe400080006ff */
[----:B------:R-:W-:Y:S02]  /*09e0*/  USHF.L.U32 UR8, UR8, 0x1, URZ ;  /* 0x0000000108087899 */ /* 0x000fe400080006ff */
[----:B-1----:R-:W-:Y:S02]  /*09f0*/  ULEA UR6, UR6, UR5, 0x18 ;  /* 0x0000000506067291 */ /* 0x002fe4000f8ec0ff */
[----:B------:R-:W-:-:S04]  /*0a00*/  UIADD3 UR4, UPT, UPT, -UR4, 0x100000, URZ ;  /* 0x0010000004047890 */ /* 0x000fc8000fffe1ff */
[----:B------:R-:W-:Y:S02]  /*0a10*/  USHF.L.U32 UR5, UR4, 0xb, URZ ;  /* 0x0000000b04057899 */ /* 0x000fe400080006ff */
[----:B------:R-:W-:Y:S01]  /*0a20*/  USHF.L.U32 UR4, UR4, 0x1, URZ ;  /* 0x0000000104047899 */ /* 0x000fe200080006ff */
[----:B------:R-:W1:Y:S03]  /*0a30*/  FENCE.VIEW.ASYNC.S ;  /* 0x00000000000073c6 */ /* 0x000e660000000000 */
[----:B-1----:R2:W1:Y:S08]  /*0a40*/  SYNCS.EXCH.64 URZ, [UR6+0x80], UR8 ;  /* 0x0000800806ff75b2 */ /* 0x0024700008000100 */
[----:B------:R2:W1:Y:S01]  /*0a50*/  SYNCS.EXCH.64 URZ, [UR6+0x90], UR4 ;  /* 0x0000900406ff75b2 */ /* 0x0004620008000100 */
[----:B------:R2:W1:Y:S01]  /*0a60*/  SYNCS.EXCH.64 URZ, [UR6+0x88], UR8 ;  /* 0x0000880806ff75b2 */ /* 0x0004620008000100 */
[----:B------:R2:W1:Y:S02]  /*0a70*/  SYNCS.EXCH.64 URZ, [UR6+0x98], UR4 ;  /* 0x0000980406ff75b2 */ /* 0x0004640008000100 */
[----:B--2---:R-:W-:Y:S01]  /*0a80*/  NOP ;  /* 0x0000000000007918 */ /* 0x004fe20000000000 */
.L_x_12:
        /* <DEDUP_REMOVED lines=20> */
[----:B------:R2:W1:Y:S02]  /*0bd0*/  SYNCS.EXCH.64 URZ, [UR4+0xb8], UR6 ;  /* 0x0000b80604ff75b2 */ /* 0x0004640008000100 */
[----:B--2---:R-:W-:Y:S01]  /*0be0*/  NOP ;  /* 0x0000000000007918 */ /* 0x004fe20000000000 */
.L_x_13:
[----:B------:R-:W2:Y:S01]  /*0bf0*/  SHFL.IDX PT, R2, R159, RZ, 0x1f ;  /* 0x00001fff9f027589 */ /* 0x000ea200000e0000 */
[----:B------:R-:W-:Y:S01]  /*0c00*/  NOP ;  /* 0x0000000000007918 */ /* 0x000fe20000000000 */
[----:B--2---:R-:W-:-:S13]  /*0c10*/  ISETP.NE.AND P0, PT, R2, 0x3, PT ;  /* 0x000000030200780c */ /* 0x004fda0003f05270 */
[----:B------:R-:W-:Y:S05]  /*0c20*/  @P0 BRA `(.L_x_14) ;  /* 0x0000000000380947 */ /* 0x000fea0003800000 */
[----:B------:R-:W2:Y:S01]  /*0c30*/  S2UR UR5, SR_CgaCtaId ;  /* 0x00000000000579c3 */ /* 0x000ea20000008800 */
[----:B-1----:R-:W-:Y:S01]  /*0c40*/  UMOV UR4, 0x400 ;  /* 0x0000040000047882 */ /* 0x002fe20000000000 */
[----:B------:R-:W-:Y:S01]  /*0c50*/  UMOV UR6, 0x20 ;  /* 0x0000002000067882 */ /* 0x000fe20000000000 */
[----:B------:R-:W-:Y:S01]  /*0c60*/  ELECT P0, URZ, PT ;  /* 0x0000000000ff782f */ /* 0x000fe20003800000 */
[----:B------:R-:W-:-:S04]  /*0c70*/  UIADD3 UR6, UPT, UPT, -UR6, 0x100000, URZ ;  /* 0x0010000006067890 */ /* 0x000fc8000fffe1ff */
[----:B------:R-:W-:Y:S02]  /*0c80*/  USHF.L.U32 UR7, UR6, 0xb, URZ ;  /* 0x0000000b06077899 */ /* 0x000fe400080006ff */
[----:B------:R-:W-:Y:S02]  /*0c90*/  USHF.L.U32 UR6, UR6, 0x1, URZ ;  /* 0x0000000106067899 */ /* 0x000fe400080006ff */
[----:B--2---:R-:W-:Y:S01]  /*0ca0*/  ULEA UR4, UR5, UR4, 0x18 ;  /* 0x0000000405047291 */ /* 0x004fe2000f8ec0ff */
[----:B------:R-:W1:Y:S11]  /*0cb0*/  FENCE.VIEW.ASYNC.S ;  /* 0x00000000000073c6 */ /* 0x000e760000000000 */
[----:B-1----:R2:W1:Y:S01]  /*0cc0*/  SYNCS.EXCH.64 URZ, [UR4+0xc0], UR6 ;  /* 0x0000c00604ff75b2 */ /* 0x0024620008000100 */
[----:B------:R2:W1:Y:S01]  /*0cd0*/  SYNCS.EXCH.64 URZ, [UR4+0xd0], UR6 ;  /* 0x0000d00604ff75b2 */ /* 0x0004620008000100 */
[----:B------:R2:W1:Y:S01]  /*0ce0*/  SYNCS.EXCH.64 URZ, [UR4+0xc8], UR6 ;  /* 0x0000c80604ff75b2 */ /* 0x0004620008000100 */
[----:B------:R2:W1:Y:S02]  /*0cf0*/  SYNCS.EXCH.64 URZ, [UR4+0xd8], UR6 ;  /* 0x0000d80604ff75b2 */ /* 0x0004640008000100 */
[----:B--2---:R-:W-:Y:S01]  /*0d00*/  NOP ;  /* 0x0000000000007918 */ /* 0x004fe20000000000 */
.L_x_14:
[----:B-1----:R-:W1:Y:S01]  /*0d10*/  LDCU UR4, c[0x0][0x36c] ;  /* 0x00006d80ff0477ac */ /* 0x002e620008000800 */
[----:B------:R-:W-:Y:S01]  /*0d20*/  ISETP.NE.OR P3, PT, R0, 0x2, !P3 ;  /* 0x000000020000780c */ /* 0x000fe20005f65670 */
[----:B------:R-:W-:Y:S01]  /*0d30*/  NOP ;  /* 0x0000000000007918 */ /* 0x000fe20000000000 */
[----:B------:R-:W-:Y:S01]  /*0d40*/  LOP3.LUT R0, R170, 0x1f, RZ, 0xc0, !PT ;  /* 0x0000001faa007812 */ /* 0x000fe200078ec0ff */
[----:B------:R-:W-:Y:S02]  /*0d50*/  UISETP.NE.AND UP4, UPT, UR17, URZ, UPT ;  /* 0x000000ff1100728c */ /* 0x000fe4000bf85270 */
[----:B-1----:R-:W-:-:S09]  /*0d60*/  UISETP.EQ.U32.AND UP5, UPT, UR4, 0x1, UPT ;  /* 0x000000010400788c */ /* 0x002fd2000bfa2070 */
[----:B------:R-:W-:Y:S05]  /*0d70*/  BRA.U !UP5, `(.L_x_15) ;  /* 0x000000010d087547 */ /* 0x000fea000b800000 */
[----:B---34-:R-:W-:Y:S01]  /*0d80*/  UCGABAR_ARV ;  /* 0x00000000000079c7 */ /* 0x018fe20008000000 */
[----:B------:R-:W-:Y:S05]  /*0d90*/  BRA `(.L_x_16) ;  /* 0x0000000000047947 */ /* 0x000fea0003800000 */
.L_x_15:
[----:B---34-:R-:W-:Y:S01]  /*0da0*/  NOP ;  /* 0x0000000000007918 */ /* 0x018fe20000000000 */
.L_x_16:
[----:B------:R-:W1:Y:S01]  /*0db0*/  S2UR UR7, SR_CTAID.X ;  /* 0x00000000000779c3 */ /* 0x000e620000002500 */
[----:B------:R-:W-:-:S05]  /*0dc0*/  CS2R.32 R160, SR_CgaSize ;  /* 0x0000000000a07805 */ /* 0x000fca0000008a00 */
[----:B------:R-:W-:-:S05]  /*0dd0*/  IMAD R160, R160, -0xa0, RZ ;  /* 0xffffff60a0a07824 */ /* 0x000fca00078e02ff */
[----:B------:R-:W-:-:S14]  /*0de0*/  R2UR UR5, R160 ;  /* 0x00000000a00572ca */ /* 0x000fdc00000e0000 */
[----:B------:R-:W2:Y:S01]  /*0df0*/  LDCU UR5, c[0x0][UR5+0x2b0] ;  /* 0x00005600050577ac */ /* 0x000ea20008000800 */
[----:B------:R-:W-:-:S05]  /*0e00*/  CS2R.32 R160, SR_CgaSize ;  /* 0x0000000000a07805 */ /* 0x000fca0000008a00 */
[----:B------:R-:W-:-:S05]  /*0e10*/  IMAD R160, R160, -0xa0, RZ ;  /* 0xffffff60a0a07824 */ /* 0x000fca00078e02ff */
[----:B------:R-:W-:-:S14]  /*0e20*/  R2UR UR4, R160 ;  /* 0x00000000a00472ca */ /* 0x000fdc00000e0000 */
[----:B------:R-:W3:Y:S01]  /*0e30*/  LDCU UR4, c[0x0][UR4+0x2b4] ;  /* 0x00005680040477ac */ /* 0x000ee20008000800 */
[----:B------:R-:W4:Y:S01]  /*0e40*/  S2UR UR8, SR_CTAID.Y ;  /* 0x00000000000879c3 */ /* 0x000f220000002600 */
[----:B------:R-:W-:-:S05]  /*0e50*/  CS2R.32 R160, SR_CgaSize ;  /* 0x0000000000a07805 */ /* 0x000fca0000008a00 */
[----:B------:R-:W-:-:S05]  /*0e60*/  IMAD R160, R160, -0xa0, RZ ;  /* 0xffffff60a0a07824 */ /* 0x000fca00078e02ff */
[----:B------:R-:W-:-:S14]  /*0e70*/  R2UR UR9, R160 ;  /* 0x00000000a00972ca */ /* 0x000fdc00000e0000 */
[----:B------:R-:W3:Y:S01]  /*0e80*/  LDCU UR9, c[0x0][UR9+0x2a0] ;  /* 0x00005400090977ac */ /* 0x000ee20008000800 */
[----:B------:R-:W4:Y:S01]  /*0e90*/  LDCU UR21, c[0x0][0xb24] ;  /* 0x00016480ff1577ac */ /* 0x000f220008000800 */
[----:B------:R-:W3:Y:S01]  /*0ea0*/  S2UR UR10, SR_CgaCtaId ;  /* 0x00000000000a79c3 */ /* 0x000ee20000008800 */
[----:B------:R-:W-:-:S05]  /*0eb0*/  CS2R.32 R160, SR_CgaSize ;  /* 0x0000000000a07805 */ /* 0x000fca0000008a00 */
[----:B------:R-:W-:-:S05]  /*0ec0*/  IMAD R160, R160, -0xa0, RZ ;  /* 0xffffff60a0a07824 */ /* 0x000fca00078e02ff */
[----:B------:R-:W-:-:S14]  /*0ed0*/  R2UR UR59, R160 ;  /* 0x00000000a03b72ca */ /* 0x000fdc00000e0000 */
[----:B------:R-:W3:Y:S01]  /*0ee0*/  LDCU UR59, c[0x0][UR59+0x2a4] ;  /* 0x000054803b3b77ac */ /* 0x000ee20008000800 */
[----:B------:R-:W3:Y:S01]  /*0ef0*/  LDCU UR42, c[0x0][0xb24] ;  /* 0x00016480ff2a77ac */ /* 0x000ee20008000800 */
[----:B-1----:R-:W-:Y:S01]  /*0f00*/  I2FP.F32.U32 R3, UR7 ;  /* 0x0000000700037c45 */ /* 0x002fe20008201000 */
[----:B------:R-:W1:Y:S01]  /*0f10*/  S2UR UR36, SR_CTAID.Z ;  /* 0x00000000002479c3 */ /* 0x000e620000002700 */
[----:B------:R-:W1:Y:S03]  /*0f20*/  LDCU UR27, c[0x0][0xb30] ;  /* 0x00016600ff1b77ac */ /* 0x000e660008000800 */
[----:B--2---:R-:W-:Y:S01]  /*0f30*/  FMUL R3, R3, UR5 ;  /* 0x0000000503037c20 */ /* 0x004fe20008400000 */
[----:B------:R-:W-:Y:S01]  /*0f40*/  UMOV UR16, UR7 ;  /* 0x0000000700107c82 */ /* 0x000fe20008000000 */
[----:B----4-:R-:W-:Y:S01]  /*0f50*/  UISETP.GE.AND UP2, UPT, UR21, 0x1, UPT ;  /* 0x000000011500788c */ /* 0x010fe2000bf46270 */
[----:B------:R-:W-:Y:S01]  /*0f60*/  I2FP.F32.U32 R2, UR8 ;  /* 0x0000000800027c45 */ /* 0x000fe20008201000 */
[----:B------:R-:W-:-:S02]  /*0f70*/  UMOV UR20, UR8 ;  /* 0x0000000800147c82 */ /* 0x000fc40008000000 */
[----:B------:R-:W2:Y:S02]  /*0f80*/  F2I.U32.TRUNC.NTZ R3, R3 ;  /* 0x0000000300037305 */ /* 0x000ea4000020f000 */
[----:B---3--:R-:W-:Y:S01]  /*0f90*/  FMUL R2, R2, UR4 ;  /* 0x0000000402027c20 */ /* 0x008fe20008400000 */
[----:B------:R-:W-:-:S05]  /*0fa0*/  USHF.L.U32 UR28, UR10, 0xc, URZ ;  /* 0x0000000c0a1c7899 */ /* 0x000fca00080006ff */
[----:B------:R-:W3:Y:S01]  /*0fb0*/  F2I.U32.TRUNC.NTZ R2, R2 ;  /* 0x0000000200027305 */ /* 0x000ee2000020f000 */
[----:B--2---:R-:W-:Y:S02]  /*0fc0*/  R2UR UR4, R3 ;  /* 0x00000000030472ca */ /* 0x004fe400000e0000 */
[----:B---3--:R-:W-:Y:S02]  /*0fd0*/  R2UR UR6, R2 ;  /* 0x00000000020672ca */ /* 0x008fe400000e0000 */
[----:B------:R-:W-:-:S09]  /*0fe0*/  PRMT R2, RZ, 0x7610, R2 ;  /* 0x00007610ff027816 */ /* 0x000fd20000000002 */
[----:B------:R-:W-:-:S04]  /*0ff0*/  UIADD3 UR5, UPT, UPT, -UR4, URZ, URZ ;  /* 0x000000ff04057290 */ /* 0x000fc8000fffe1ff */
[----:B------:R-:W-:Y:S02]  /*1000*/  UIMAD UR5, UR9, UR5, UR7 ;  /* 0x00000005090572a4 */ /* 0x000fe4000f8e0207 */
[----:B------:R-:W-:-:S04]  /*1010*/  UIADD3 UR4, UPT, UPT, -UR6, URZ, URZ ;  /* 0x000000ff06047290 */ /* 0x000fc8000fffe1ff */
[----:B------:R-:W-:Y:S01]  /*1020*/  IMAD.U32 R160, RZ, RZ, UR5 ;  /* 0x00000005ffa07e24 */ /* 0x000fe2000f8e00ff */
[----:B------:R-:W-:Y:S01]  /*1030*/  UIMAD UR59, UR59, UR4, UR8 ;  /* 0x000000043b3b72a4 */ /* 0x000fe2000f8e0208 */
[----:B-1----:R-:W-:Y:S11]  /*1040*/  BRA.U UP4, `(.L_x_17) ;  /* 0x0000000104287547 */ /* 0x002ff6000b800000 */
[----:B------:R-:W-:Y:S01]  /*1050*/  R2UR UR4, R160 ;  /* 0x00000000a00472ca */ /* 0x000fe200000e0000 */
[----:B------:R-:W-:Y:S02]  /*1060*/  UISETP.NE.AND UP0, UPT, UR59, URZ, UPT ;  /* 0x000000ff3b00728c */ /* 0x000fe4000bf05270 */
[----:B------:R-:W-:-:S10]  /*1070*/  UISETP.NE.AND UP1, UPT, UR59, 0x1, UPT ;  /* 0x000000013b00788c */ /* 0x000fd4000bf25270 */
[----:B------:R-:W-:-:S04]  /*1080*/  UISETP.EQ.OR UP0, UPT, UR4, URZ, !UP0 ;  /* 0x000000ff0400728c */ /* 0x000fc8000c702670 */
[----:B------:R-:W-:Y:S02]  /*1090*/  USEL UR5, URZ, 0x1, !UP0 ;  /* 0x00000001ff057887 */ /* 0x000fe4000c000000 */
[----:B------:R-:W-:Y:S02]  /*10a0*/  UISETP.NE.AND UP0, UPT, UR4, URZ, UPT ;  /* 0x000000ff0400728c */ /* 0x000fe4000bf05270 */
[----:B------:R-:W-:-:S04]  /*10b0*/  USEL UR4, URZ, 0x2, UP1 ;  /* 0x00000002ff047887 */ /* 0x000fc80008800000 */
[----:B------:R-:W-:-:S04]  /*10c0*/  USEL UR4, UR4, 0x2, UP0 ;  /* 0x0000000204047887 */ /* 0x000fc80008000000 */
[----:B------:R-:W-:-:S06]  /*10d0*/  UIADD3 UR4, UPT, UPT, UR5, UR4, URZ ;  /* 0x0000000405047290 */ /* 0x000fcc000fffe0ff */
[----:B------:R-:W-:Y:S02]  /*10e0*/  MOV R2, UR4 ;  /* 0x0000000400027c02 */ /* 0x000fe40008000f00 */
.L_x_17:
[----:B------:R-:W-:Y:S05]  /*10f0*/  BRA.U !UP2, `(.L_x_18) ;  /* 0x000000010ad47547 */ /* 0x000fea000b800000 */
[----:B------:R-:W1:Y:S01]  /*1100*/  LDCU.128 UR12, c[0x0][0xb10] ;  /* 0x00016200ff0c77ac */ /* 0x000e620008000c00 */
[----:B------:R-:W2:Y:S01]  /*1110*/  LDCU UR6, c[0x0][0x370] ;  /* 0x00006e00ff0677ac */ /* 0x000ea20008000800 */
[----:B------:R-:W3:Y:S01]  /*1120*/  LDCU UR5, c[0x0][0x374] ;  /* 0x00006e80ff0577ac */ /* 0x000ee20008000800 */
[----:B------:R-:W4:Y:S01]  /*1130*/  LDCU UR26, c[0x0][0xb0c] ;  /* 0x00016180ff1a77ac */ /* 0x000f220008000800 */
[----:B------:R-:W4:Y:S01]  /*1140*/  LDCU UR4, c[0x0][0xb20] ;  /* 0x00016400ff0477ac */ /* 0x000f220008000800 */
[----:B------:R-:W4:Y:S01]  /*1150*/  LDCU.64 UR8, c[0x0][0xb28] ;  /* 0x00016500ff0877ac */ /* 0x000f220008000a00 */
[----:B-1----:R-:W-:Y:S02]  /*1160*/  UISETP.NE.AND UP0, UPT, UR14, 0x1, UPT ;  /* 0x000000010e00788c */ /* 0x002fe4000bf05270 */
[----:B---3--:R-:W-:Y:S02]  /*1170*/  UIMAD.WIDE.U32 UR10, UR5, UR15, URZ ;  /* 0x0000000f050a72a5 */ /* 0x008fe4000f8e00ff */
[----:B--2---:R-:W-:-:S02]  /*1180*/  UIMAD.WIDE.U32 UR22, UR6, UR12, URZ ;  /* 0x0000000c061672a5 */ /* 0x004fc4000f8e00ff */
[----:B----4-:R-:W-:Y:S02]  /*1190*/  UISETP.NE.AND UP1, UPT, UR26, 0x1, UPT ;  /* 0x000000011a00788c */ /* 0x010fe4000bf25270 */
[----:B------:R-:W-:Y:S01]  /*11a0*/  UISETP.NE.AND UP2, UPT, UR21, 0x1, UPT ;  /* 0x000000011500788c */ /* 0x000fe2000bf45270 */
[----:B------:R-:W-:Y:S02]  /*11b0*/  UMOV UR10, UR11 ;  /* 0x0000000b000a7c82 */ /* 0x000fe40008000000 */
[----:B------:R-:W-:Y:S01]  /*11c0*/  UMOV UR22, UR23 ;  /* 0x0000001700167c82 */ /* 0x000fe20008000000 */
[----:B------:R-:W-:Y:S02]  /*11d0*/  @UP0 USHF.R.U32.HI UR5, URZ, UR4, UR10 ;  /* 0x00000004ff050299 */ /* 0x000fe4000801160a */
[----:B------:R-:W-:Y:S02]  /*11e0*/  UIMAD.WIDE.U32 UR24, UR20, UR15, URZ ;  /* 0x0000000f141872a5 */ /* 0x000fe4000f8e00ff */
[----:B------:R-:W-:-:S02]  /*11f0*/  UIMAD.WIDE.U32 UR10, UR5, UR8, URZ ;  /* 0x00000008050a72a5 */ /* 0x000fc4000f8e00ff */
[----:B------:R-:W-:Y:S02]  /*1200*/  @UP1 USHF.R.U32.HI UR6, URZ, UR13, UR22 ;  /* 0x0000000dff061299 */ /* 0x000fe40008011616 */
[----:B------:R-:W-:Y:S02]  /*1210*/  UIMAD.WIDE.U32 UR18, UR16, UR12, URZ ;  /* 0x0000000c101272a5 */ /* 0x000fe4000f8e00ff */
[----:B------:R-:W-:Y:S01]  /*1220*/  UIMAD.WIDE.U32 UR22, UR6, UR8, URZ ;  /* 0x00000008061672a5 */ /* 0x000fe2000f8e00ff */
[----:B------:R-:W-:Y:S01]  /*1230*/  UMOV UR24, UR25 ;  /* 0x0000001900187c82 */ /* 0x000fe20008000000 */
[----:B------:R-:W-:Y:S01]  /*1240*/  UMOV UR10, UR11 ;  /* 0x0000000b000a7c82 */ /* 0x000fe20008000000 */
[----:B------:R-:W-:Y:S02]  /*1250*/  USHF.R.U32.HI UR24, URZ, UR4, UR24 ;  /* 0x00000004ff187299 */ /* 0x000fe40008011618 */
[----:B------:R-:W-:Y:S02]  /*1260*/  @UP2 USHF.R.U32.HI UR5, URZ, UR9, UR10 ;  /* 0x00000009ff052299 */ /* 0x000fe4000801160a */
[----:B------:R-:W-:Y:S01]  /*1270*/  UMOV UR7, UR23 ;  /* 0x0000001700077c82 */ /* 0x000fe20008000000 */
[----:B------:R-:W-:Y:S01]  /*1280*/  UMOV UR18, UR19 ;  /* 0x0000001300127c82 */ /* 0x000fe20008000000 */
[----:B------:R-:W-:-:S02]  /*1290*/  @UP2 USHF.R.U32.HI UR6, URZ, UR9, UR7 ;  /* 0x00000009ff062299 */ /* 0x000fc40008011607 */
[----:B------:R-:W-:Y:S02]  /*12a0*/  USHF.R.U32.HI UR18, URZ, UR13, UR18 ;  /* 0x0000000dff127299 */ /* 0x000fe40008011612 */
[----:B------:R-:W-:Y:S02]  /*12b0*/  USEL UR4, UR20, UR24, !UP0 ;  /* 0x0000001814047287 */ /* 0x000fe4000c000000 */
[----:B------:R-:W-:Y:S02]  /*12c0*/  UIMAD UR7, UR5, UR21, URZ ;  /* 0x00000015050772a4 */ /* 0x000fe4000f8e02ff */
[----:B------:R-:W-:Y:S02]  /*12d0*/  USEL UR5, UR16, UR18, !UP1 ;  /* 0x0000001210057287 */ /* 0x000fe4000c800000 */
[----:B------:R-:W-:Y:S02]  /*12e0*/  UIMAD UR12, UR6, UR21, URZ ;  /* 0x00000015060c72a4 */ /* 0x000fe4000f8e02ff */
[----:B------:R-:W-:-:S02]  /*12f0*/  UISETP.GE.AND UP0, UPT, UR4, UR7, UPT ;  /* 0x000000070400728c */ /* 0x000fc4000bf06270 */
[----:B------:R-:W-:Y:S02]  /*1300*/  UIMAD.WIDE.U32 UR10, UR4, UR8, URZ ;  /* 0x00000008040a72a5 */ /* 0x000fe4000f8e00ff */
[----:B------:R-:W-:Y:S02]  /*1310*/  UISETP.GE.OR UP0, UPT, UR5, UR12, UP0 ;  /* 0x0000000c0500728c */ /* 0x000fe40008706670 */
[----:B------:R-:W-:Y:S02]  /*1320*/  UIMAD.WIDE.U32 UR12, UR5, UR8, URZ ;  /* 0x00000008050c72a5 */ /* 0x000fe4000f8e00ff */
[----:B------:R-:W-:Y:S01]  /*1330*/  UIADD3 UR10, UPT, UPT, -UR4, URZ, URZ ;  /* 0x000000ff040a7290 */ /* 0x000fe2000fffe1ff */
[----:B------:R-:W-:Y:S01]  /*1340*/  UMOV UR8, UR11 ;  /* 0x0000000b00087c82 */ /* 0x000fe20008000000 */
[----:B------:R-:W-:Y:S02]  /*1350*/  UIADD3 UR11, UPT, UPT, -UR5, URZ, URZ ;  /* 0x000000ff050b7290 */ /* 0x000fe4000fffe1ff */
[----:B------:R-:W-:-:S03]  /*1360*/  USHF.R.U32.HI UR8, URZ, UR9, UR8 ;  /* 0x00000009ff087299 */ /* 0x000fc60008011608 */
[----:B------:R-:W-:Y:S01]  /*1370*/  @!UP0 UMOV UR7, UR13 ;  /* 0x0000000d00078c82 */ /* 0x000fe20008000000 */
[----:B------:R-:W-:Y:S02]  /*1380*/  UIMAD UR20, UR14, UR10, UR20 ;  /* 0x0000000a0e1472a4 */ /* 0x000fe4000f8e0214 */
[----:B------:R-:W-:Y:S02]  /*1390*/  USEL UR8, UR4, UR8, !UP2 ;  /* 0x0000000804087287 */ /* 0x000fe4000d000000 */
[----:B------:R-:W-:Y:S02]  /*13a0*/  @!UP0 USHF.R.U32.HI UR7, URZ, UR9, UR7 ;  /* 0x00000009ff078299 */ /* 0x000fe40008011607 */
[----:B------:R-:W-:Y:S02]  /*13b0*/  UIADD3 UR9, UPT, UPT, -UR8, URZ, URZ ;  /* 0x000000ff08097290 */ /* 0x000fe4000fffe1ff */
[----:B------:R-:W-:Y:S02]  /*13c0*/  @!UP0 USEL UR7, UR5, UR7, !UP2 ;  /* 0x0000000705078287 */ /* 0x000fe4000d000000 */
[----:B------:R-:W-:-:S02]  /*13d0*/  UIMAD UR9, UR21, UR9, UR4 ;  /* 0x00000009150972a4 */ /* 0x000fc4000f8e0204 */
[----:B------:R-:W-:Y:S02]  /*13e0*/  @!UP0 UIADD3 UR8, UPT, UPT, UR8, -UR7, URZ ;  /* 0x8000000708088290 */ /* 0x000fe4000fffe0ff */
[----:B------:R-:W-:Y:S02]  /*13f0*/  @!UP0 UIMAD UR6, UR9, UR6, UR7 ;  /* 0x00000006090682a4 */ /* 0x000fe4000f8e0207 */
[----:B------:R-:W-:Y:S02]  /*1400*/  @!UP0 UIMAD UR4, UR8, UR21, UR5 ;  /* 0x00000015080482a4 */ /* 0x000fe4000f8e0205 */
[----:B------:R-:W-:Y:S02]  /*1410*/  UIMAD UR16, UR26, UR11, UR16 ;  /* 0x0000000b1a1072a4 */ /* 0x000fe4000f8e0210 */
[----:B------:R-:W-:Y:S01]  /*1420*/  UIMAD UR20, UR4, UR14, UR20 ;  /* 0x0000000e041472a4 */ /* 0x000fe2000f8e0214 */
[----:B------:R-:W-:Y:S02]  /*1430*/  @!UP0 UMOV UR5, UR6 ;  /* 0x0000000600058c82 */ /* 0x000fe40008000000 */
[----:B------:R-:W-:-:S12]  /*1440*/  UIMAD UR16, UR5, UR26, UR16 ;  /* 0x0000001a051072a4 */ /* 0x000fd8000f8e0210 */
.L_x_18:
[----:B------:R-:W-:Y:S02]  /*1450*/  UISETP.NE.AND UP1, UPT, UR27, 0x1, UPT ;  /* 0x000000011b00788c */ /* 0x000fe4000bf25270 */
[----:B------:R-:W-:Y:S02]  /*1460*/  UISETP.NE.AND UP0, UPT, UR17, 0x2, UPT ;  /* 0x000000021100788c */ /* 0x000fe4000bf05270 */
[----:B------:R-:W-:-:S05]  /*1470*/  ULOP3.LUT UR28, UR28, 0x1000, URZ, 0xc0, !UPT ;  /* 0x000010001c1c7892 */ /* 0x000fca000f8ec0ff */
[----:B------:R-:W-:Y:S07]  /*1480*/  BRA.U UP1, `(.L_x_19) ;  /* 0x0000000101447547 */ /* 0x000fee000b800000 */
[----:B------:R-:W1:Y:S01]  /*1490*/  LDCU.128 UR8, c[0x0][0xb10] ;  /* 0x00016200ff0877ac */ /* 0x000e620008000c00 */
[----:B------:R-:W2:Y:S01]  /*14a0*/  LDCU UR12, c[0x0][0xb0c] ;  /* 0x00016180ff0c77ac */ /* 0x000ea20008000800 */
[----:B------:R-:W3:Y:S01]  /*14b0*/  LDCU UR13, c[0x0][0xb20] ;  /* 0x00016400ff0d77ac */ /* 0x000ee20008000800 */
[----:B-1----:R-:W-:Y:S02]  /*14c0*/  UIMAD.WIDE.U32 UR6, UR16, UR8, URZ ;  /* 0x00000008100672a5 */ /* 0x002fe4000f8e00ff */
[----:B------:R-:W-:Y:S02]  /*14d0*/  UIMAD.WIDE.U32 UR4, UR20, UR11, URZ ;  /* 0x0000000b140472a5 */ /* 0x000fe4000f8e00ff */
[----:B--2---:R-:W-:Y:S02]  /*14e0*/  UISETP.NE.AND UP2, UPT, UR12, 0x1, UPT ;  /* 0x000000010c00788c */ /* 0x004fe4000bf45270 */
[----:B------:R-:W-:Y:S01]  /*14f0*/  UISETP.NE.AND UP1, UPT, UR10, 0x1, UPT ;  /* 0x000000010a00788c */ /* 0x000fe2000bf25270 */
[----:B------:R-:W-:-:S02]  /*1500*/  UMOV UR6, UR7 ;  /* 0x0000000700067c82 */ /* 0x000fc40008000000 */
[----:B------:R-:W-:Y:S01]  /*1510*/  UMOV UR4, UR5 ;  /* 0x0000000500047c82 */ /* 0x000fe20008000000 */
[----:B------:R-:W-:Y:S02]  /*1520*/  USHF.R.U32.HI UR6, URZ, UR9, UR6 ;  /* 0x00000009ff067299 */ /* 0x000fe40008011606 */
[----:B---3--:R-:W-:Y:S02]  /*1530*/  USHF.R.U32.HI UR4, URZ, UR13, UR4 ;  /* 0x0000000dff047299 */ /* 0x008fe40008011604 */
[----:B------:R-:W-:Y:S02]  /*1540*/  USEL UR5, UR16, UR6, !UP2 ;  /* 0x0000000610057287 */ /* 0x000fe4000d000000 */
[----:B------:R-:W-:-:S04]  /*1550*/  USEL UR4, UR20, UR4, !UP1 ;  /* 0x0000000414047287 */ /* 0x000fc8000c800000 */
[----:B------:R-:W-:Y:S02]  /*1560*/  UIADD3 UR6, UPT, UPT, UR5, -UR4, URZ ;  /* 0x8000000405067290 */ /* 0x000fe4000fffe0ff */
[----:B------:R-:W-:Y:S02]  /*1570*/  UIADD3 UR4, UPT, UPT, -UR5, UR4, URZ ;  /* 0x0000000405047290 */ /* 0x000fe4000fffe1ff */
[----:B------:R-:W-:Y:S02]  /*1580*/  UIMAD UR20, UR6, UR10, UR20 ;  /* 0x0000000a061472a4 */ /* 0x000fe4000f8e0214 */
[----:B------:R-:W-:-:S12]  /*1590*/  UIMAD UR16, UR4, UR12, UR16 ;  /* 0x0000000c041072a4 */ /* 0x000fd8000f8e0210 */
.L_x_19:
[----:B------:R-:W-:Y:S05]  /*15a0*/  BRA.U !UP5, `(.L_x_20) ;  /* 0x000000010d0c7547 */ /* 0x000fea000b800000 */
[----:B------:R-:W-:Y:S01]  /*15b0*/  UCGABAR_WAIT ;  /* 0x0000000000007dc7 */ /* 0x000fe20008000000 */
[----:B------:R-:W-:Y:S01]  /*15c0*/  CCTL.IVALL ;  /* 0x00000000ff00798f */ /* 0x000fe20002000000 */
[----:B------:R-:W-:Y:S05]  /*15d0*/  BRA `(.L_x_21) ;  /* 0x0000000000047947 */ /* 0x000fea0003800000 */
.L_x_20:
[----:B------:R-:W-:Y:S06]  /*15e0*/  BAR.SYNC.DEFER_BLOCKING 0x0 ;  /* 0x0000000000007b1d */ /* 0x000fec0000010000 */
.L_x_21:
[----:B------:R-:W-:Y:S05]  /*15f0*/  BRA.U UP0, `(.L_x_22) ;  /* 0x0000001100947547 */ /* 0x000fea000b800000 */
[----:B------:R-:W1:Y:S01]  /*1600*/  LDCU UR6, c[0x0][0x38c] ;  /* 0x00007180ff0677ac */ /* 0x000e620008000800 */
[----:B------:R-:W2:Y:S01]  /*1610*/  S2UR UR8, SR_CgaCtaId ;  /* 0x00000000000879c3 */ /* 0x000ea20000008800 */
[----:B------:R-:W-:Y:S01]  /*1620*/  PLOP3.LUT P1, PT, PT, PT, UP3, 0x80, 0x8 ;  /* 0x000000000008781c */ /* 0x000fe20003f2f038 */
[----:B------:R-:W-:Y:S01]  /*1630*/  IMAD.MOV.U32 R12, RZ, RZ, 0x1 ;  /* 0x00000001ff0c7424 */ /* 0x000fe200078e00ff */
[----:B------:R-:W-:Y:S01]  /*1640*/  UMOV UR7, 0x400 ;  /* 0x0000040000077882 */ /* 0x000fe20000000000 */
[----:B------:R-:W-:Y:S01]  /*1650*/  UISETP.NE.AND UP1, UPT, UR17, URZ, UPT ;  /* 0x000000ff1100728c */ /* 0x000fe2000bf25270 */
[----:B------:R-:W-:Y:S02]  /*1660*/  ISETP.EQ.OR P2, PT, R0, RZ, P3 ;  /* 0x000000ff0000720c */ /* 0x000fe40001f42670 */
[----:B------:R-:W-:Y:S02]  /*1670*/  CS2R R10, SRZ ;  /* 0x00000000000a7805 */ /* 0x000fe4000001ff00 */
[----:B------:R-:W-:Y:S01]  /*1680*/  PLOP3.LUT P1, PT, P1, PT, PT, 0x8, 0x80 ;  /* 0x000000000080781c */ /* 0x000fe20000f2e170 */
[----:B------:R-:W-:Y:S01]  /*1690*/  IMAD.MOV.U32 R9, RZ, RZ, RZ ;  /* 0x000000ffff097224 */ /* 0x000fe200078e00ff */
[----:B------:R-:W3:Y:S01]  /*16a0*/  LDCU UR40, c[0x0][0x370] ;  /* 0x00006e00ff2877ac */ /* 0x000ee20008000800 */
[----:B------:R-:W-:Y:S01]  /*16b0*/  IMAD.MOV.U32 R8, RZ, RZ, 0x1 ;  /* 0x00000001ff087424 */ /* 0x000fe200078e00ff */
[----:B------:R-:W4:Y:S01]  /*16c0*/  LDCU.64 UR26, c[0x0][0x348] ;  /* 0x00006900ff1a77ac */ /* 0x000f220008000a00 */
[----:B-1----:R-:W-:-:S02]  /*16d0*/  UIADD3 UR5, UPT, UPT, UR6, 0x3f, URZ ;  /* 0x0000003f06057890 */ /* 0x002fc4000fffe0ff */
[----:B------:R-:W-:Y:S02]  /*16e0*/  USHF.R.U32.HI UR45, URZ, 0x6, UR28 ;  /* 0x00000006ff2d7899 */ /* 0x000fe4000801161c */
[----:B------:R-:W-:Y:S02]  /*16f0*/  USHF.R.S32.HI UR4, URZ, 0x1f, UR5 ;  /* 0x0000001fff047899 */ /* 0x000fe40008011405 */
[----:B------:R-:W-:Y:S02]  /*1700*/  UIADD3 UR46, UPT, UPT, UR6, 0x7e, URZ ;  /* 0x0000007e062e7890 */ /* 0x000fe4000fffe0ff */
[----:B------:R-:W-:Y:S02]  /*1710*/  ULEA.HI UR4, UR4, UR5, URZ, 0x6 ;  /* 0x0000000504047291 */ /* 0x000fe4000f8f30ff */
[----:B--2---:R-:W-:Y:S02]  /*1720*/  ULEA UR7, UR8, UR7, 0x18 ;  /* 0x0000000708077291 */ /* 0x004fe4000f8ec0ff */
[----:B------:R-:W-:-:S02]  /*1730*/  USHF.R.S32.HI UR43, URZ, 0x6, UR4 ;  /* 0x00000006ff2b7899 */ /* 0x000fc40008011404 */
[----:B------:R-:W-:Y:S02]  /*1740*/  UIADD3 UR4, UPT, UPT, UR6, -0x1, URZ ;  /* 0xffffffff06047890 */ /* 0x000fe4000fffe0ff */
[----:B------:R-:W-:Y:S02]  /*1750*/  UISETP.LT.U32.AND UP0, UPT, UR43, 0x3, UPT ;  /* 0x000000032b00788c */ /* 0x000fe4000bf01070 */
[----:B------:R-:W-:Y:S02]  /*1760*/  UISETP.GE.U32.AND UP2, UPT, UR4, -0x7f, UPT ;  /* 0xffffff810400788c */ /* 0x000fe4000bf46070 */
[----:B------:R-:W-:Y:S01]  /*1770*/  USEL UR41, UR43, 0x3, UP0 ;  /* 0x000000032b297887 */ /* 0x000fe20008000000 */
[----:B------:R-:W1:Y:S03]  /*1780*/  LDCU UR39, c[0x0][0x374] ;  /* 0x00006e80ff2777ac */ /* 0x000e660008000800 */
[----:B------:R-:W-:-:S02]  /*1790*/  UIADD3 UR21, UPT, UPT, UR41, -0x1, URZ ;  /* 0xffffffff29157890 */ /* 0x000fc4000fffe0ff */
[----:B------:R-:W-:-:S03]  /*17a0*/  USEL UR24, UR48, 0x2, UP1 ;  /* 0x0000000230187887 */ /* 0x000fc60008800000 */
[----:B------:R-:W-:Y:S02]  /*17b0*/  @UP2 UIADD3 UR21, UPT, UPT, UR41, URZ, URZ ;  /* 0x000000ff29152290 */ /* 0x000fe4000fffe0ff */
[----:B------:R-:W-:Y:S02]  /*17c0*/  UIADD3 UR29, UPT, UPT, UR7, 0xc400, UR28 ;  /* 0x0000c400071d7890 */ /* 0x000fe4000fffe01c */
[----:B------:R-:W-:Y:S02]  /*17d0*/  UIADD3 UR44, UPT, UPT, UR43, -UR41, URZ ;  /* 0x800000292b2c7290 */ /* 0x000fe4000fffe0ff */
[----:B------:R-:W-:Y:S01]  /*17e0*/  UIADD3 UR21, UPT, UPT, UR21, 0x1, URZ ;  /* 0x0000000115157890 */ /* 0x000fe2000fffe0ff */
[----:B---34-:R-:W-:-:S11]  /*17f0*/  UMOV UR5, URZ ;  /* 0x000000ff00057c82 */ /* 0x018fd60008000000 */
.L_x_42:
[----:B------:R-:W2:Y:S02]  /*1800*/  S2UR UR4, SR_CgaCtaId ;  /* 0x00000000000479c3 */ /* 0x000ea40000008800 */
[----:B--2---:R-:W-:-:S09]  /*1810*/  UISETP.NE.AND UP0, UPT, UR4, URZ, UPT ;  /* 0x000000ff0400728c */ /* 0x004fd2000bf05270 */
[----:B-1----:R-:W-:Y:S05]  /*1820*/  BRA.U UP0, `(.L_x_23) ;  /* 0x0000000100287547 */ /* 0x002fea000b800000 */
[----:B------:R-:W-:Y:S02]  /*1830*/  LEA R0, R9, UR7, 0x3 ;  /* 0x0000000709007c11 */ /* 0x000fe4000f8e18ff */
[----:B------:R-:W-:-:S04]  /*1840*/  SHF.L.U32 R3, R8, 0x1f, RZ ;  /* 0x0000001f08037819 */ /* 0x000fc800000006ff */
[----:B------:R-:W2:Y:S02]  /*1850*/  SYNCS.PHASECHK.TRANS64.TRYWAIT P0, [R0+URZ+0xd0], R3 ;  /* 0x0000d003000075a7 */ /* 0x000ea400080011ff */
[----:B--2---:R-:W-:Y:S05]  /*1860*/  @!P0 BRA `(.L_x_24) ;  /* 0x0000009c00388947 */ /* 0x004fea0003800000 */
.L_x_132:
[----:B------:R3:W-:Y:S01]  /*1870*/  SYNCS.ARRIVE.TRANS64.A1T0 RZ, [R0+URZ+0xc0], RZ ;  /* 0x0000c0ff00ff79a7 */ /* 0x0007e200081000ff */
[----:B------:R-:W-:-:S05]  /*1880*/  VIADD R9, R9, 0x1 ;  /* 0x0000000109097836 */ /* 0x000fca0000000000 */
[----:B------:R-:W-:-:S04]  /*1890*/  ISETP.NE.AND P0, PT, R9, 0x2, PT ;  /* 0x000000020900780c */ /* 0x000fc80003f05270 */
[----:B--2---:R-:W-:Y:S02]  /*18a0*/  SEL R3, RZ, 0x1, P0 ;  /* 0x00000001ff037807 */ /* 0x004fe40000000000 */
[----:B------:R-:W-:Y:S02]  /*18b0*/  SEL R9, R9, RZ, P0 ;  /* 0x000000ff09097207 */ /* 0x000fe40000000000 */
[----:B------:R-:W-:-:S07]  /*18c0*/  LOP3.LUT R8, R8, R3, RZ, 0x3c, !PT ;  /* 0x0000000308087212 */ /* 0x000fce00078e3cff */
.L_x_23:
[----:B------:R-:W-:Y:S01]  /*18d0*/  ULEA UR4, UR5, UR7, 0x3 ;  /* 0x0000000705047291 */ /* 0x000fe2000f8e18ff */
[----:B---3--:R-:W-:Y:S01]  /*18e0*/  SHF.L.U32 R0, R12, 0x1f, RZ ;  /* 0x0000001f0c007819 */ /* 0x008fe200000006ff */
[----:B------:R-:W-:Y:S02]  /*18f0*/  UISETP.GE.U32.AND UP0, UPT, UR46, 0x7f, UPT ;  /* 0x0000007f2e00788c */ /* 0x000fe4000bf06070 */
[----:B------:R-:W-:Y:S02]  /*1900*/  USHF.L.U32 UR11, UR20, 0x8, URZ ;  /* 0x00000008140b7899 */ /* 0x000fe400080006ff */
[----:B------:R-:W-:Y:S01]  /*1910*/  ULEA UR35, UR16, UR45, 0x7 ;  /* 0x0000002d10237291 */ /* 0x000fe2000f8e38ff */
[----:B------:R-:W-:Y:S02]  /*1920*/  UMOV UR13, URZ ;  /* 0x000000ff000d7c82 */ /* 0x000fe40008000000 */
[----:B------:R2:W3:Y:S02]  /*1930*/  SYNCS.PHASECHK.TRANS64.TRYWAIT P0, [UR4+0x18], R0 ;  /* 0x00001800ff0075a7 */ /* 0x0004e40008001104 */
[----:B------:R-:W-:Y:S07]  /*1940*/  BRA.U !UP0, `(.L_x_25) ;  /* 0x0000000108bc7547 */ /* 0x000fee000b800000 */
[----:B------:R-:W-:Y:S01]  /*1950*/  UMOV UR6, URZ ;  /* 0x000000ff00067c82 */ /* 0x000fe20008000000 */
[----:B------:R-:W-:-:S05]  /*1960*/  UMOV UR4, UR5 ;  /* 0x0000000500047c82 */ /* 0x000fca0008000000 */
.L_x_31:
[----:B------:R-:W-:Y:S01]  /*1970*/  ULEA UR33, UR4, UR7, 0x3 ;  /* 0x0000000704217291 */ /* 0x000fe2000f8e18ff */
[----:B---3--:R-:W-:Y:S01]  /*1980*/  @!P3 MOV R2, 0x6000 ;  /* 0x000060000002b802 */ /* 0x008fe20000000f00 */
[----:B-1-3--:R-:W-:Y:S10]  /*1990*/  @P0 BRA `(.L_x_26) ;  /* 0x00000000000c0947 */ /* 0x00aff40003800000 */
[----:B------:R-:W-:-:S04]  /*19a0*/  SHF.L.U32 R3, R12, 0x1f, RZ ;  /* 0x0000001f0c037819 */ /* 0x000fc800000006ff */
[----:B------:R-:W3:Y:S02]  /*19b0*/  SYNCS.PHASECHK.TRANS64.TRYWAIT P0, [UR33+0x18], R3 ;  /* 0x00001803ff0075a7 */ /* 0x000ee40008001121 */
[----:B---3--:R-:W-:Y:S05]  /*19c0*/  @!P0 BRA `(.L_x_27) ;  /* 0x0000009800f48947 */ /* 0x008fea0003800000 */
.L_x_26:
[----:B------:R3:W-:Y:S01]  /*19d0*/  @!P3 SYNCS.ARRIVE.TRANS64 RZ, [UR33], R2 ;  /* 0x00000002ffffb9a7 */ /* 0x0007e20008000021 */
[----:B------:R-:W-:-:S04]  /*19e0*/  ULOP3.LUT UR5, UR24, 0x2, URZ, 0xfc, !UPT ;  /* 0x0000000218057892 */ /* 0x000fc8000f8efcff */
[----:B------:R-:W-:-:S09]  /*19f0*/  UISETP.NE.AND UP0, UPT, UR5, 0x2, UPT ;  /* 0x000000020500788c */ /* 0x000fd2000bf05270 */
[----:B------:R-:W-:Y:S05]  /*1a00*/  BRA.U UP0, `(.L_x_28) ;  /* 0x0000000100047547 */ /* 0x000fea000b800000 */
[----:B-1----:R-:W-:Y:S05]  /*1a10*/  BPT.TRAP 0x1 ;  /* 0x000000040000795c */ /* 0x002fea0000300000 */
.L_x_28:
[----:B------:R-:W-:Y:S04]  /*1a20*/  BSSY.RECONVERGENT B0, `(.L_x_29) ;  /* 0x0000003000007945 */ /* 0x000fe80003800200 */
[----:B------:R-:W-:Y:S05]  /*1a30*/  @P2 BRA `(.L_x_30) ;  /* 0x0000000000042947 */ /* 0x000fea0003800000 */
[----:B-1----:R-:W-:Y:S05]  /*1a40*/  BPT.TRAP 0x1 ;  /* 0x000000040000795c */ /* 0x002fea0000300000 */
.L_x_30:
[----:B-1----:R-:W-:Y:S05]  /*1a50*/  BSYNC.RECONVERGENT B0 ;  /* 0x0000000000007941 */ /* 0x002fea0003800200 */
.L_x_29:
[----:B------:R-:W-:Y:S02]  /*1a60*/  UIADD3 UR5, UPT, UPT, UR4, 0x1, URZ ;  /* 0x0000000104057890 */ /* 0x000fe4000fffe0ff */
[----:B------:R-:W-:Y:S02]  /*1a70*/  ULEA UR32, UR4, UR28, 0xd ;  /* 0x0000001c04207291 */ /* 0x000fe4000f8e68ff */
[----:B------:R-:W-:Y:S02]  /*1a80*/  UISETP.NE.AND UP0, UPT, UR5, 0x3, UPT ;  /* 0x000000030500788c */ /* 0x000fe4000bf05270 */
[----:B------:R-:W-:Y:S02]  /*1a90*/  UIADD3 UR16, UP1, UPT, UR26, 0x80, URZ ;  /* 0x000000801a107890 */ /* 0x000fe4000ff3e0ff */
[----:B------:R-:W-:Y:S02]  /*1aa0*/  USEL UR9, URZ, 0x1, UP0 ;  /* 0x00000001ff097887 */ /* 0x000fe40008000000 */
[----:B------:R-:W-:-:S02]  /*1ab0*/  USEL UR5, UR5, URZ, UP0 ;  /* 0x000000ff05057287 */ /* 0x000fc40008000000 */
[----:B------:R-:W-:Y:S02]  /*1ac0*/  UIADD3 UR14, UP0, UPT, UR26, 0x180, URZ ;  /* 0x000001801a0e7890 */ /* 0x000fe4000ff1e0ff */
[----:B------:R-:W-:Y:S01]  /*1ad0*/  ULEA UR8, UR5, UR7, 0x3 ;  /* 0x0000000705087291 */ /* 0x000fe2000f8e18ff */
[----:B------:R-:W-:Y:S01]  /*1ae0*/  LOP3.LUT R12, R12, UR9, RZ, 0x3c, !PT ;  /* 0x000000090c0c7c12 */ /* 0x000fe2000f8e3cff */
[----:B------:R-:W-:Y:S02]  /*1af0*/  USHF.L.U32 UR34, UR6, 0x6, URZ ;  /* 0x0000000606227899 */ /* 0x000fe400080006ff */
[----:B------:R-:W-:Y:S01]  /*1b00*/  UIADD3.X UR17, UPT, UPT, URZ, UR27, URZ, UP1, !UPT ;  /* 0x0000001bff117290 */ /* 0x000fe20008ffe4ff */
[----:B--2---:R-:W-:Y:S01]  /*1b10*/  SHF.L.U32 R0, R12, 0x1f, RZ ;  /* 0x0000001f0c007819 */ /* 0x004fe200000006ff */
[----:B------:R-:W-:Y:S02]  /*1b20*/  UIADD3 UR32, UPT, UPT, UR7, 0xc400, UR32 ;  /* 0x0000c40007207890 */ /* 0x000fe4000fffe020 */
[----:B------:R-:W-:Y:S01]  /*1b30*/  UIADD3.X UR15, UPT, UPT, URZ, UR27, URZ, UP0, !UPT ;  /* 0x0000001bff0f7290 */ /* 0x000fe200087fe4ff */
[----:B------:R4:W1:Y:S01]  /*1b40*/  SYNCS.PHASECHK.TRANS64.TRYWAIT P0, [UR8+0x18], R0 ;  /* 0x00001800ff0075a7 */ /* 0x0008620008001108 */
[----:B------:R-:W-:Y:S01]  /*1b50*/  ULEA UR8, UR4, UR7, 0xe ;  /* 0x0000000704087291 */ /* 0x000fe2000f8e70ff */
[----:B------:R-:W-:Y:S01]  /*1b60*/  UMOV UR13, 0x30000 ;  /* 0x00030000000d7882 */ /* 0x000fe20000000000 */
[----:B------:R-:W-:-:S02]  /*1b70*/  UMOV UR18, 0x0 ;  /* 0x0000000000127882 */ /* 0x000fc40000000000 */
[----:B------:R-:W-:Y:S01]  /*1b80*/  UIADD3 UR8, UPT, UPT, UR8, 0x12400, URZ ;  /* 0x0001240008087890 */ /* 0x000fe2000fffe0ff */
[----:B------:R-:W-:Y:S01]  /*1b90*/  UMOV UR19, 0x10000000 ;  /* 0x1000000000137882 */ /* 0x000fe20000000000 */
[----:B------:R-:W-:Y:S01]  /*1ba0*/  UMOV UR12, UR36 ;  /* 0x00000024000c7c82 */ /* 0x000fe20008000000 */
[----:B------:R-:W-:Y:S01]  /*1bb0*/  UMOV UR9, UR33 ;  /* 0x0000002100097c82 */ /* 0x000fe20008000000 */
[----:B------:R-:W-:Y:S01]  /*1bc0*/  UMOV UR10, UR34 ;  /* 0x00000022000a7c82 */ /* 0x000fe20008000000 */
[----:B------:R2:W-:Y:S01]  /*1bd0*/  UTMALDG.3D.MULTICAST [UR32], [UR16], UR13, desc[UR18] ;  /* 0x00001220100073b4 */ /* 0x0005e2000801180d */
[----:B------:R-:W-:Y:S01]  /*1be0*/  UIADD3 UR6, UPT, UPT, UR6, 0x1, URZ ;  /* 0x0000000106067890 */ /* 0x000fe2000fffe0ff */
[----:B------:R-:W-:-:S03]  /*1bf0*/  UMOV UR4, UR5 ;  /* 0x0000000500047c82 */ /* 0x000fc60008000000 */
[----:B------:R-:W-:Y:S01]  /*1c00*/  UISETP.NE.AND UP0, UPT, UR6, UR21, UPT ;  /* 0x000000150600728c */ /* 0x000fe2000bf05270 */
[----:B------:R4:W-:Y:S01]  /*1c10*/  UTMALDG.3D [UR8], [UR14], desc[UR18] ;  /* 0x000012080e0075b4 */ /* 0x0009e20008011000 */
[----:B--2---:R-:W-:-:S07]  /*1c20*/  UMOV UR13, UR21 ;  /* 0x00000015000d7c82 */ /* 0x004fce0008000000 */
[----:B----4-:R-:W-:Y:S05]  /*1c30*/  BRA.U UP0, `(.L_x_31) ;  /* 0xfffffffd004c7547 */ /* 0x010fea000b83ffff */
.L_x_25:
[----:B------:R-:W-:Y:S01]  /*1c40*/  ULEA UR4, UR5, UR7, 0x3 ;  /* 0x0000000705047291 */ /* 0x000fe2000f8e18ff */
[----:B--2---:R-:W-:Y:S01]  /*1c50*/  SHF.L.U32 R0, R12, 0x1f, RZ ;  /* 0x0000001f0c007819 */ /* 0x004fe200000006ff */
[----:B------:R-:W-:Y:S01]  /*1c60*/  @!P1 SYNCS.ARRIVE.TRANS64.A1T0 RZ, [UR7+0x78], RZ ;  /* 0x000078ffffff99a7 */ /* 0x000fe20008100007 */
[----:B------:R-:W-:-:S06]  /*1c70*/  UISETP.GT.AND UP0, UPT, UR43, UR41, UPT ;  /* 0x000000292b00728c */ /* 0x000fcc000bf04270 */
[----:B-1-3--:R1:W2:Y:S03]  /*1c80*/  SYNCS.PHASECHK.TRANS64.TRYWAIT P0, [UR4+0x18], R0 ;  /* 0x00001800ff0075a7 */ /* 0x00a2a60008001104 */
[----:B------:R-:W-:Y:S05]  /*1c90*/  BRA.U !UP0, `(.L_x_32) ;  /* 0x0000000108bc7547 */ /* 0x000fea000b800000 */
[----:B------:R-:W-:Y:S01]  /*1ca0*/  UIADD3 UR25, UPT, UPT, UR44, UR13, URZ ;  /* 0x0000000d2c197290 */ /* 0x000fe2000fffe0ff */
[----:B------:R-:W-:-:S11]  /*1cb0*/  UMOV UR4, UR5 ;  /* 0x0000000500047c82 */ /* 0x000fd60008000000 */
.L_x_38:
[----:B------:R-:W-:Y:S01]  /*1cc0*/  ULEA UR17, UR4, UR7, 0x3 ;  /* 0x0000000704117291 */ /* 0x000fe2000f8e18ff */
[----:B--2---:R-:W-:Y:S01]  /*1cd0*/  @!P3 MOV R2, 0x6000 ;  /* 0x000060000002b802 */ /* 0x004fe20000000f00 */
[----:B--2-4-:R-:W-:Y:S10]  /*1ce0*/  @P0 BRA `(.L_x_33) ;  /* 0x00000000000c0947 */ /* 0x014ff40003800000 */
[----:B------:R-:W-:-:S04]  /*1cf0*/  SHF.L.U32 R3, R12, 0x1f, RZ ;  /* 0x0000001f0c037819 */ /* 0x000fc800000006ff */
[----:B------:R-:W2:Y:S02]  /*1d00*/  SYNCS.PHASECHK.TRANS64.TRYWAIT P0, [UR17+0x18], R3 ;  /* 0x00001803ff0075a7 */ /* 0x000ea40008001111 */
[----:B--2---:R-:W-:Y:S05]  /*1d10*/  @!P0 BRA `(.L_x_34) ;  /* 0x0000009800388947 */ /* 0x004fea0003800000 */
.L_x_33:
[----:B------:R2:W-:Y:S01]  /*1d20*/  @!P3 SYNCS.ARRIVE.TRANS64 RZ, [UR17], R2 ;  /* 0x00000002ffffb9a7 */ /* 0x0005e20008000011 */
[----:B------:R-:W-:-:S04]  /*1d30*/  ULOP3.LUT UR5, UR24, 0x2, URZ, 0xfc, !UPT ;  /* 0x0000000218057892 */ /* 0x000fc8000f8efcff */
[----:B------:R-:W-:-:S09]  /*1d40*/  UISETP.NE.AND UP0, UPT, UR5, 0x2, UPT ;  /* 0x000000020500788c */ /* 0x000fd2000bf05270 */
[----:B------:R-:W-:Y:S05]  /*1d50*/  BRA.U UP0, `(.L_x_35) ;  /* 0x0000000100047547 */ /* 0x000fea000b800000 */
[----:B------:R-:W-:Y:S05]  /*1d60*/  BPT.TRAP 0x1 ;  /* 0x000000040000795c */ /* 0x000fea0000300000 */
.L_x_35:
[----:B------:R-:W-:Y:S04]  /*1d70*/  BSSY.RECONVERGENT B0, `(.L_x_36) ;  /* 0x0000003000007945 */ /* 0x000fe80003800200 */
[----:B------:R-:W-:Y:S05]  /*1d80*/  @P2 BRA `(.L_x_37) ;  /* 0x0000000000042947 */ /* 0x000fea0003800000 */
[----:B------:R-:W-:Y:S05]  /*1d90*/  BPT.TRAP 0x1 ;  /* 0x000000040000795c */ /* 0x000fea0000300000 */
.L_x_37:
[----:B------:R-:W-:Y:S05]  /*1da0*/  BSYNC.RECONVERGENT B0 ;  /* 0x0000000000007941 */ /* 0x000fea0003800200 */
.L_x_36:
[----:B------:R-:W-:Y:S02]  /*1db0*/  UIADD3 UR5, UPT, UPT, UR4, 0x1, URZ ;  /* 0x0000000104057890 */ /* 0x000fe4000fffe0ff */
[----:B------:R-:W-:Y:S02]  /*1dc0*/  UIADD3 UR14, UP1, UPT, UR26, 0x80, URZ ;  /* 0x000000801a0e7890 */ /* 0x000fe4000ff3e0ff */
[----:B------:R-:W-:Y:S02]  /*1dd0*/  UISETP.NE.AND UP0, UPT, UR5, 0x3, UPT ;  /* 0x000000030500788c */ /* 0x000fe4000bf05270 */
[----:B------:R-:W-:Y:S02]  /*1de0*/  USHF.L.U32 UR18, UR13, 0x6, URZ ;  /* 0x000000060d127899 */ /* 0x000fe400080006ff */
[----:B------:R-:W-:Y:S02]  /*1df0*/  USEL UR8, URZ, 0x1, UP0 ;  /* 0x00000001ff087887 */ /* 0x000fe40008000000 */
[----:B------:R-:W-:-:S02]  /*1e00*/  USEL UR5, UR5, URZ, UP0 ;  /* 0x000000ff05057287 */ /* 0x000fc40008000000 */
[----:B------:R-:W-:Y:S02]  /*1e10*/  UIADD3 UR22, UP0, UPT, UR26, 0x180, URZ ;  /* 0x000001801a167890 */ /* 0x000fe4000ff1e0ff */
[----:B------:R-:W-:Y:S01]  /*1e20*/  LOP3.LUT R12, R12, UR8, RZ, 0x3c, !PT ;  /* 0x000000080c0c7c12 */ /* 0x000fe2000f8e3cff */
[----:B------:R-:W-:Y:S02]  /*1e30*/  ULEA UR6, UR5, UR7, 0x3 ;  /* 0x0000000705067291 */ /* 0x000fe4000f8e18ff */
[----:B------:R-:W-:Y:S01]  /*1e40*/  ULEA UR8, UR4, UR7, 0xe ;  /* 0x0000000704087291 */ /* 0x000fe2000f8e70ff */
[----:B-1----:R-:W-:Y:S01]  /*1e50*/  SHF.L.U32 R0, R12, 0x1f, RZ ;  /* 0x0000001f0c007819 */ /* 0x002fe200000006ff */
[----:B------:R-:W-:Y:S02]  /*1e60*/  ULEA UR16, UR4, UR29, 0xd ;  /* 0x0000001d04107291 */ /* 0x000fe4000f8e68ff */
[----:B------:R-:W-:Y:S02]  /*1e70*/  UIADD3.X UR15, UPT, UPT, URZ, UR27, URZ, UP1, !UPT ;  /* 0x0000001bff0f7290 */ /* 0x000fe40008ffe4ff */
[----:B------:R-:W-:Y:S01]  /*1e80*/  UIADD3 UR8, UPT, UPT, UR8, 0x12400, URZ ;  /* 0x0001240008087890 */ /* 0x000fe2000fffe0ff */
[----:B------:R3:W4:Y:S01]  /*1e90*/  SYNCS.PHASECHK.TRANS64.TRYWAIT P0, [UR6+0x18], R0 ;  /* 0x00001800ff0075a7 */ /* 0x0007220008001106 */
[----:B------:R-:W-:Y:S01]  /*1ea0*/  UIADD3.X UR23, UPT, UPT, URZ, UR27, URZ, UP0, !UPT ;  /* 0x0000001bff177290 */ /* 0x000fe200087fe4ff */
[----:B------:R-:W-:Y:S01]  /*1eb0*/  UMOV UR6, 0x30000 ;  /* 0x0003000000067882 */ /* 0x000fe20000000000 */
[----:B------:R-:W-:Y:S01]  /*1ec0*/  UMOV UR30, 0x0 ;  /* 0x00000000001e7882 */ /* 0x000fe20000000000 */
[----:B------:R-:W-:Y:S01]  /*1ed0*/  UMOV UR31, 0x10000000 ;  /* 0x10000000001f7882 */ /* 0x000fe20000000000 */
[----:B------:R-:W-:Y:S01]  /*1ee0*/  UMOV UR19, UR35 ;  /* 0x0000002300137c82 */ /* 0x000fe20008000000 */
[----:B------:R-:W-:Y:S01]  /*1ef0*/  UMOV UR20, UR36 ;  /* 0x0000002400147c82 */ /* 0x000fe20008000000 */
[----:B------:R-:W-:Y:S01]  /*1f00*/  UMOV UR12, UR36 ;  /* 0x00000024000c7c82 */ /* 0x000fe20008000000 */
[----:B------:R-:W-:Y:S01]  /*1f10*/  UMOV UR9, UR17 ;  /* 0x0000001100097c82 */ /* 0x000fe20008000000 */
[----:B------:R-:W-:Y:S01]  /*1f20*/  UMOV UR10, UR18 ;  /* 0x00000012000a7c82 */ /* 0x000fe20008000000 */
[----:B------:R3:W-:Y:S01]  /*1f30*/  UTMALDG.3D.MULTICAST [UR16], [UR14], UR6, desc[UR30] ;  /* 0x00001e100e0073b4 */ /* 0x0007e20008011806 */
[----:B------:R-:W-:Y:S01]  /*1f40*/  UIADD3 UR13, UPT, UPT, UR13, 0x1, URZ ;  /* 0x000000010d0d7890 */ /* 0x000fe2000fffe0ff */
[----:B------:R-:W-:-:S03]  /*1f50*/  UMOV UR4, UR5 ;  /* 0x0000000500047c82 */ /* 0x000fc60008000000 */
[----:B------:R-:W-:Y:S01]  /*1f60*/  UISETP.NE.AND UP0, UPT, UR13, UR25, UPT ;  /* 0x000000190d00728c */ /* 0x000fe2000bf05270 */
[----:B------:R3:W-:Y:S08]  /*1f70*/  UTMALDG.3D [UR8], [UR22], desc[UR30] ;  /* 0x00001e08160075b4 */ /* 0x0007f00008011000 */
[----:B---3--:R-:W-:Y:S05]  /*1f80*/  BRA.U UP0, `(.L_x_38) ;  /* 0xfffffffd004c7547 */ /* 0x008fea000b83ffff */
.L_x_32:
[C---:B------:R-:W-:Y:S01]  /*1f90*/  LEA R3, R11.reuse, UR7, 0x3 ;  /* 0x000000070b037c11 */ /* 0x040fe2000f8e18ff */
[----:B------:R-:W-:Y:S01]  /*1fa0*/  NOP ;  /* 0x0000000000007918 */ /* 0x000fe20000000000 */
[----:B-1----:R-:W-:Y:S02]  /*1fb0*/  SHF.L.U32 R0, R10, 0x1f, RZ ;  /* 0x0000001f0a007819 */ /* 0x002fe400000006ff */
[----:B------:R-:W-:Y:S02]  /*1fc0*/  LEA R5, R11, UR7, 0x4 ;  /* 0x000000070b057c11 */ /* 0x000fe4000f8e20ff */
[----:B--2-4-:R-:W1:Y:S02]  /*1fd0*/  SYNCS.PHASECHK.TRANS64.TRYWAIT P0, [R3+URZ+0x80], R0 ;  /* 0x00008000030075a7 */ /* 0x014e6400080011ff */
[----:B-1----:R-:W-:Y:S05]  /*1fe0*/  @!P0 BRA `(.L_x_39) ;  /* 0x00000094009c8947 */ /* 0x002fea0003800000 */
.L_x_135:
[----:B------:R-:W2:Y:S01]  /*1ff0*/  LDS.128 R4, [R5+0xf0] ;  /* 0x0000f00005047984 */ /* 0x000ea20000000c00 */
[----:B------:R-:W-:Y:S01]  /*2000*/  UISETP.GE.AND UP0, UPT, UR42, 0x1, UPT ;  /* 0x000000012a00788c */ /* 0x000fe2000bf06270 */
[----:B------:R-:W-:Y:S01]  /*2010*/  @!PT LDS RZ, [RZ] ;  /* 0x00000000fffff984 */ /* 0x000fe20000000800 */
[----:B------:R-:W-:Y:S01]  /*2020*/  @!PT LDS RZ, [RZ] ;  /* 0x00000000fffff984 */ /* 0x000fe20000000800 */
[----:B------:R-:W-:Y:S01]  /*2030*/  @!PT LDS RZ, [RZ] ;  /* 0x00000000fffff984 */ /* 0x000fe20000000800 */
[----:B------:R-:W-:Y:S01]  /*2040*/  @!PT LDS RZ, [RZ] ;  /* 0x00000000fffff984 */ /* 0x000fe20000000800 */
[----:B------:R3:W-:Y:S06]  /*2050*/  MEMBAR.ALL.CTA ;  /* 0x0000000000007992 */ /* 0x0007ec0000008000 */
[----:B---3--:R-:W3:Y:S01]  /*2060*/  FENCE.VIEW.ASYNC.S ;  /* 0x00000000000073c6 */ /* 0x008ee20000000000 */
[----:B--2---:R-:W-:-:S13]  /*2070*/  LOP3.LUT P0, RZ, R6, 0x1, RZ, 0xc0, !PT ;  /* 0x0000000106ff7812 */ /* 0x004fda000780c0ff */
[----:B---3--:R-:W-:Y:S01]  /*2080*/  VOTEU.ANY UP1, P0 ;  /* 0x0000000000ff7886 */ /* 0x008fe20000020100 */
[----:B------:R-:W-:-:S13]  /*2090*/  PLOP3.LUT P0, PT, PT, PT, UP1, 0x80, 0x8 ;  /* 0x000000000008781c */ /* 0x000fda0003f0f018 */
[----:B-1----:R-:W-:Y:S02]  /*20a0*/  @P0 LOP3.LUT R0, R5, 0xffff, RZ, 0xc0, !PT ;  /* 0x0000ffff05000812 */ /* 0x002fe400078ec0ff */
[----:B------:R-:W-:Y:S02]  /*20b0*/  @P0 MOV R2, R4 ;  /* 0x0000000400020202 */ /* 0x000fe40000000f00 */
[----:B------:R-:W-:Y:S01]  /*20c0*/  @P0 R2UR UR6, R0 ;  /* 0x00000000000602ca */ /* 0x000fe200000e0000 */
[----:B------:R-:W-:Y:S01]  /*20d0*/  VIADD R0, R3, 0x90 ;  /* 0x0000009003007836 */ /* 0x000fe20000000000 */
[----:B------:R-:W-:Y:S02]  /*20e0*/  @P0 SHF.R.U32.HI R4, RZ, 0x10, R5 ;  /* 0x00000010ff040819 */ /* 0x000fe40000011605 */
[----:B------:R-:W-:Y:S02]  /*20f0*/  @P0 R2UR UR8, R2 ;  /* 0x00000000020802ca */ /* 0x000fe400000e0000 */
[----:B------:R-:W-:-:S02]  /*2100*/  PRMT R0, RZ, 0x654, R0 ;  /* 0x00000654ff007816 */ /* 0x000fc40000000000 */
[----:B------:R-:W-:Y:S02]  /*2110*/  @P0 R2UR UR4, R4 ;  /* 0x00000000040402ca */ /* 0x000fe400000e0000 */
[----:B------:R1:W-:Y:S03]  /*2120*/  SYNCS.ARRIVE.TRANS64.RED.A1T0 RZ, [R0+URZ], RZ ;  /* 0x000000ff00ff79a7 */ /* 0x0003e600081004ff */
[----:B------:R-:W-:-:S04]  /*2130*/  @UP1 UMOV UR37, UR6 ;  /* 0x0000000600251c82 */ /* 0x000fc80008000000 */
[----:B------:R-:W-:-:S04]  /*2140*/  @UP1 UMOV UR38, UR8 ;  /* 0x0000000800261c82 */ /* 0x000fc80008000000 */
[----:B------:R-:W-:Y:S01]  /*2150*/  @UP1 UMOV UR36, UR4 ;  /* 0x0000000400241c82 */ /* 0x000fe20008000000 */
[----:B------:R-:W-:Y:S05]  /*2160*/  BRA.U !UP0, `(.L_x_40) ;  /* 0x0000000108d47547 */ /* 0x000fea000b800000 */
[----:B------:R-:W2:Y:S01]  /*2170*/  LDCU.128 UR12, c[0x0][0xb10] ;  /* 0x00016200ff0c77ac */ /* 0x000ea20008000c00 */
[----:B------:R-:W3:Y:S01]  /*2180*/  LDCU UR25, c[0x0][0xb20] ;  /* 0x00016400ff1977ac */ /* 0x000ee20008000800 */
[----:B------:R-:W4:Y:S01]  /*2190*/  LDCU UR20, c[0x0][0xb0c] ;  /* 0x00016180ff1477ac */ /* 0x000f220008000800 */
[----:B------:R-:W1:Y:S01]  /*21a0*/  LDCU.64 UR10, c[0x0][0xb28] ;  /* 0x00016500ff0a77ac */ /* 0x000e620008000a00 */
[----:B------:R-:W-:Y:S02]  /*21b0*/  UISETP.NE.AND UP3, UPT, UR42, 0x1, UPT ;  /* 0x000000012a00788c */ /* 0x000fe4000bf65270 */
[----:B--2---:R-:W-:Y:S02]  /*21c0*/  UIMAD.WIDE.U32 UR16, UR39, UR15, URZ ;  /* 0x0000000f271072a5 */ /* 0x004fe4000f8e00ff */
[----:B------:R-:W-:Y:S02]  /*21d0*/  UIMAD.WIDE.U32 UR8, UR40, UR12, URZ ;  /* 0x0000000c280872a5 */ /* 0x000fe4000f8e00ff */
[----:B------:R-:W-:-:S02]  /*21e0*/  UISETP.NE.AND UP0, UPT, UR14, 0x1, UPT ;  /* 0x000000010e00788c */ /* 0x000fc4000bf05270 */
[----:B------:R-:W-:Y:S01]  /*21f0*/  UIMAD.WIDE.U32 UR22, UR37, UR15, URZ ;  /* 0x0000000f251672a5 */ /* 0x000fe2000f8e00ff */
[----:B------:R-:W-:Y:S02]  /*2200*/  UMOV UR16, UR17 ;  /* 0x0000001100107c82 */ /* 0x000fe40008000000 */
[----:B------:R-:W-:Y:S01]  /*2210*/  UMOV UR8, UR9 ;  /* 0x0000000900087c82 */ /* 0x000fe20008000000 */
[----:B---3--:R-:W-:Y:S02]  /*2220*/  USHF.R.U32.HI UR16, URZ, UR25, UR16 ;  /* 0x00000019ff107299 */ /* 0x008fe40008011610 */
[----:B----4-:R-:W-:Y:S02]  /*2230*/  UISETP.NE.AND UP2, UPT, UR20, 0x1, UPT ;  /* 0x000000011400788c */ /* 0x010fe4000bf45270 */
[----:B------:R-:W-:Y:S02]  /*2240*/  USHF.R.U32.HI UR8, URZ, UR13, UR8 ;  /* 0x0000000dff087299 */ /* 0x000fe40008011608 */
[----:B------:R-:W-:-:S02]  /*2250*/  USEL UR6, UR39, UR16, !UP0 ;  /* 0x0000001027067287 */ /* 0x000fc4000c000000 */
[----:B------:R-:W-:Y:S02]  /*2260*/  USEL UR8, UR40, UR8, !UP2 ;  /* 0x0000000828087287 */ /* 0x000fe4000d000000 */
[----:B-1----:R-:W-:Y:S01]  /*2270*/  UIMAD.WIDE.U32 UR16, UR6, UR10, URZ ;  /* 0x0000000a061072a5 */ /* 0x002fe2000f8e00ff */
[----:B------:R-:W-:Y:S01]  /*2280*/  UMOV UR4, UR23 ;  /* 0x0000001700047c82 */ /* 0x000fe20008000000 */
[----:B------:R-:W-:Y:S02]  /*2290*/  UIMAD.WIDE.U32 UR18, UR38, UR12, URZ ;  /* 0x0000000c261272a5 */ /* 0x000fe4000f8e00ff */
[----:B------:R-:W-:-:S03]  /*22a0*/  UIMAD.WIDE.U32 UR22, UR8, UR10, URZ ;  /* 0x0000000a081672a5 */ /* 0x000fc6000f8e00ff */
[----:B------:R-:W-:Y:S01]  /*22b0*/  UMOV UR16, UR17 ;  /* 0x0000001100107c82 */ /* 0x000fe20008000000 */
[----:B------:R-:W-:Y:S02]  /*22c0*/  USHF.R.U32.HI UR4, URZ, UR25, UR4 ;  /* 0x00000019ff047299 */ /* 0x000fe40008011604 */
[----:B------:R-:W-:Y:S01]  /*22d0*/  @UP3 USHF.R.U32.HI UR6, URZ, UR11, UR16 ;  /* 0x0000000bff063299 */ /* 0x000fe20008011610 */
[----:B------:R-:W-:Y:S01]  /*22e0*/  UMOV UR18, UR19 ;  /* 0x0000001300127c82 */ /* 0x000fe20008000000 */
[----:B------:R-:W-:Y:S01]  /*22f0*/  UMOV UR22, UR23 ;  /* 0x0000001700167c82 */ /* 0x000fe20008000000 */
[----:B------:R-:W-:Y:S02]  /*2300*/  USHF.R.U32.HI UR13, URZ, UR13, UR18 ;  /* 0x0000000dff0d7299 */ /* 0x000fe40008011612 */
[----:B------:R-:W-:Y:S02]  /*2310*/  USEL UR4, UR37, UR4, !UP0 ;  /* 0x0000000425047287 */ /* 0x000fe4000c000000 */
[----:B------:R-:W-:-:S02]  /*2320*/  @UP3 USHF.R.U32.HI UR8, URZ, UR11, UR22 ;  /* 0x0000000bff083299 */ /* 0x000fc40008011616 */
[----:B------:R-:W-:Y:S02]  /*2330*/  UIMAD UR9, UR42, UR6, URZ ;  /* 0x000000062a0972a4 */ /* 0x000fe4000f8e02ff */
[----:B------:R-:W-:Y:S02]  /*2340*/  USEL UR6, UR38, UR13, !UP2 ;  /* 0x0000000d26067287 */ /* 0x000fe4000d000000 */
[----:B------:R-:W-:Y:S02]  /*2350*/  UIMAD UR12, UR42, UR8, URZ ;  /* 0x000000082a0c72a4 */ /* 0x000fe4000f8e02ff */
[----:B------:R-:W-:Y:S02]  /*2360*/  UISETP.GE.AND UP0, UPT, UR4, UR9, UPT ;  /* 0x000000090400728c */ /* 0x000fe4000bf06270 */
[----:B------:R-:W-:Y:S02]  /*2370*/  UIMAD.WIDE.U32 UR16, UR4, UR10, URZ ;  /* 0x0000000a041072a5 */ /* 0x000fe4000f8e00ff */
[----:B------:R-:W-:-:S02]  /*2380*/  UISETP.GE.OR UP0, UPT, UR6, UR12, UP0 ;  /* 0x0000000c0600728c */ /* 0x000fc40008706670 */
        /* <DEDUP_REMOVED lines=19> */
.L_x_40:
[----:B------:R-:W2:Y:S02]  /*24c0*/  LDCU UR4, c[0x0][0xb30] ;  /* 0x00016600ff0477ac */ /* 0x000ea40008000800 */
[----:B--2---:R-:W-:-:S09]  /*24d0*/  UISETP.NE.AND UP0, UPT, UR4, 0x1, UPT ;  /* 0x000000010400788c */ /* 0x004fd2000bf05270 */
[----:B------:R-:W-:Y:S05]  /*24e0*/  BRA.U UP0, `(.L_x_41) ;  /* 0x0000000100447547 */ /* 0x000fea000b800000 */
[----:B------:R-:W2:Y:S01]  /*24f0*/  LDCU.128 UR12, c[0x0][0xb10] ;  /* 0x00016200ff0c77ac */ /* 0x000ea20008000c00 */
[----:B------:R-:W3:Y:S01]  /*2500*/  LDCU UR16, c[0x0][0xb0c] ;  /* 0x00016180ff1077ac */ /* 0x000ee20008000800 */
[----:B------:R-:W4:Y:S01]  /*2510*/  LDCU UR17, c[0x0][0xb20] ;  /* 0x00016400ff1177ac */ /* 0x000f220008000800 */
[----:B--2---:R-:W-:Y:S02]  /*2520*/  UIMAD.WIDE.U32 UR10, UR38, UR12, URZ ;  /* 0x0000000c260a72a5 */ /* 0x004fe4000f8e00ff */
[----:B------:R-:W-:Y:S02]  /*2530*/  UIMAD.WIDE.U32 UR8, UR37, UR15, URZ ;  /* 0x0000000f250872a5 */ /* 0x000fe4000f8e00ff */
[----:B---3--:R-:W-:Y:S02]  /*2540*/  UISETP.NE.AND UP2, UPT, UR16, 0x1, UPT ;  /* 0x000000011000788c */ /* 0x008fe4000bf45270 */
[----:B------:R-:W-:Y:S01]  /*2550*/  UISETP.NE.AND UP0, UPT, UR14, 0x1, UPT ;  /* 0x000000010e00788c */ /* 0x000fe2000bf05270 */
[----:B------:R-:W-:-:S02]  /*2560*/  UMOV UR6, UR11 ;  /* 0x0000000b00067c82 */ /* 0x000fc40008000000 */
[----:B------:R-:W-:Y:S01]  /*2570*/  UMOV UR4, UR9 ;  /* 0x0000000900047c82 */ /* 0x000fe20008000000 */
[----:B------:R-:W-:Y:S02]  /*2580*/  USHF.R.U32.HI UR6, URZ, UR13, UR6 ;  /* 0x0000000dff067299 */ /* 0x000fe40008011606 */
[----:B----4-:R-:W-:Y:S02]  /*2590*/  USHF.R.U32.HI UR4, URZ, UR17, UR4 ;  /* 0x00000011ff047299 */ /* 0x010fe40008011604 */
[----:B------:R-:W-:Y:S02]  /*25a0*/  USEL UR6, UR38, UR6, !UP2 ;  /* 0x0000000626067287 */ /* 0x000fe4000d000000 */
[----:B------:R-:W-:-:S04]  /*25b0*/  USEL UR4, UR37, UR4, !UP0 ;  /* 0x0000000425047287 */ /* 0x000fc8000c000000 */
[----:B------:R-:W-:Y:S02]  /*25c0*/  UIADD3 UR8, UPT, UPT, UR6, -UR4, URZ ;  /* 0x8000000406087290 */ /* 0x000fe4000fffe0ff */
[----:B------:R-:W-:Y:S02]  /*25d0*/  UIADD3 UR4, UPT, UPT, -UR6, UR4, URZ ;  /* 0x0000000406047290 */ /* 0x000fe4000fffe1ff */
[----:B------:R-:W-:Y:S02]  /*25e0*/  UIMAD UR37, UR8, UR14, UR37 ;  /* 0x0000000e082572a4 */ /* 0x000fe4000f8e0225 */
[----:B------:R-:W-:-:S12]  /*25f0*/  UIMAD UR38, UR4, UR16, UR38 ;  /* 0x00000010042672a4 */ /* 0x000fd8000f8e0226 */
.L_x_41:
[----:B------:R-:W-:Y:S01]  /*2600*/  VIADD R11, R11, 0x1 ;  /* 0x000000010b0b7836 */ /* 0x000fe20000000000 */
[----:B------:R-:W-:Y:S01]  /*2610*/  R2UR UR4, R160 ;  /* 0x00000000a00472ca */ /* 0x000fe200000e0000 */
[----:B------:R-:W-:Y:S01]  /*2620*/  UIADD3 UR20, UPT, UPT, UR37, UR59, URZ ;  /* 0x0000003b25147290 */ /* 0x000fe2000fffe0ff */
[----:B------:R-:W-:Y:S02]  /*2630*/  PLOP3.LUT P1, PT, PT, PT, PT, 0x80, 0x8 ;  /* 0x000000000008781c */ /* 0x000fe40003f2f070 */
[----:B------:R-:W-:-:S04]  /*2640*/  ISETP.NE.AND P0, PT, R11, 0x2, PT ;  /* 0x000000020b00780c */ /* 0x000fc80003f05270 */
[----:B------:R-:W-:Y:S02]  /*2650*/  SEL R3, RZ, 0x1, P0 ;  /* 0x00000001ff037807 */ /* 0x000fe40000000000 */
[----:B------:R-:W-:Y:S02]  /*2660*/  SEL R11, R11, RZ, P0 ;  /* 0x000000ff0b0b7207 */ /* 0x000fe40000000000 */
[----:B------:R-:W-:Y:S01]  /*2670*/  LOP3.LUT R10, R10, R3, RZ, 0x3c, !PT ;  /* 0x000000030a0a7212 */ /* 0x000fe200078e3cff */
[----:B------:R-:W-:Y:S01]  /*2680*/  UIADD3 UR16, UPT, UPT, UR38, UR4, URZ ;  /* 0x0000000426107290 */ /* 0x000fe2000fffe0ff */
[----:B------:R-:W-:Y:S11]  /*2690*/  BRA.U UP1, `(.L_x_42) ;  /* 0xfffffff101587547 */ /* 0x000ff6000b83ffff */
[----:B------:R-:W-:Y:S01]  /*26a0*/  UIADD3 UR7, UPT, UPT, UR7, 0x18, URZ ;  /* 0x0000001807077890 */ /* 0x000fe2000fffe0ff */
[----:B------:R-:W-:-:S03]  /*26b0*/  SHF.L.U32 R3, R12, 0x1f, RZ ;  /* 0x0000001f0c037819 */ /* 0x000fc600000006ff */
[----:B------:R-:W-:-:S09]  /*26c0*/  ULEA UR4, UR5, UR7, 0x3 ;  /* 0x0000000705047291 */ /* 0x000fd2000f8e18ff */
[----:B------:R-:W2:Y:S02]  /*26d0*/  SYNCS.PHASECHK.TRANS64.TRYWAIT P0, [UR4], R3 ;  /* 0x00000003ff0075a7 */ /* 0x000ea40008001104 */
[----:B--2---:R-:W-:Y:S05]  /*26e0*/  @!P0 BRA `(.L_x_43) ;  /* 0x0000008c00f08947 */ /* 0x004fea0003800000 */
.L_x_137:
[----:B------:R-:W-:-:S04]  /*26f0*/  UIADD3 UR4, UPT, UPT, UR5, 0x1, URZ ;  /* 0x0000000105047890 */ /* 0x000fc8000fffe0ff */
[----:B------:R-:W-:-:S04]  /*2700*/  UISETP.NE.AND UP0, UPT, UR4, 0x3, UPT ;  /* 0x000000030400788c */ /* 0x000fc8000bf05270 */
[----:B------:R-:W-:Y:S02]  /*2710*/  USEL UR6, URZ, 0x1, UP0 ;  /* 0x00000001ff067887 */ /* 0x000fe40008000000 */
[----:B------:R-:W-:-:S04]  /*2720*/  USEL UR4, UR4, URZ, UP0 ;  /* 0x000000ff04047287 */ /* 0x000fc80008000000 */
[----:B------:R-:W-:Y:S01]  /*2730*/  ULEA UR5, UR4, UR7, 0x3 ;  /* 0x0000000704057291 */ /* 0x000fe2000f8e18ff */
[----:B------:R-:W-:-:S04]  /*2740*/  LOP3.LUT R12, R12, UR6, RZ, 0x3c, !PT ;  /* 0x000000060c0c7c12 */ /* 0x000fc8000f8e3cff */
[----:B-1----:R-:W-:-:S04]  /*2750*/  SHF.L.U32 R3, R12, 0x1f, RZ ;  /* 0x0000001f0c037819 */ /* 0x002fc800000006ff */
[----:B------:R-:W1:Y:S02]  /*2760*/  SYNCS.PHASECHK.TRANS64.TRYWAIT P0, [UR5], R3 ;  /* 0x00000003ff0075a7 */ /* 0x000e640008001105 */
[----:B-1----:R-:W-:Y:S05]  /*2770*/  @!P0 BRA `(.L_x_44) ;  /* 0x0000008c00e48947 */ /* 0x002fea0003800000 */
.L_x_139:
[----:B------:R-:W-:-:S04]  /*2780*/  UIADD3 UR4, UPT, UPT, UR4, 0x1, URZ ;  /* 0x0000000104047890 */ /* 0x000fc8000fffe0ff */
[----:B------:R-:W-:-:S04]  /*2790*/  UISETP.NE.AND UP0, UPT, UR4, 0x3, UPT ;  /* 0x000000030400788c */ /* 0x000fc8000bf05270 */
[----:B------:R-:W-:Y:S02]  /*27a0*/  USEL UR5, URZ, 0x1, UP0 ;  /* 0x00000001ff057887 */ /* 0x000fe40008000000 */
[----:B------:R-:W-:-:S04]  /*27b0*/  USEL UR4, UR4, URZ, UP0 ;  /* 0x000000ff04047287 */ /* 0x000fc80008000000 */
[----:B------:R-:W-:Y:S01]  /*27c0*/  ULEA UR4, UR4, UR7, 0x3 ;  /* 0x0000000704047291 */ /* 0x000fe2000f8e18ff */
[----:B-1----:R-:W-:-:S04]  /*27d0*/  LOP3.LUT R3, R12, UR5, RZ, 0x3c, !PT ;  /* 0x000000050c037c12 */ /* 0x002fc8000f8e3cff */
[----:B------:R-:W-:Y:S01]  /*27e0*/  SHF.L.U32 R3, R3, 0x1f, RZ ;  /* 0x0000001f03037819 */ /* 0x000fe200000006ff */
[----:B------:R-:W-:-:S07]  /*27f0*/  IMAD.U32 R0, RZ, RZ, UR4 ;  /* 0x00000004ff007e24 */ /* 0x000fce000f8e00ff */
.L_x_45:
[----:B-1----:R1:W2:Y:S02]  /*2800*/  SYNCS.PHASECHK.TRANS64.TRYWAIT P0, [R0+URZ], R3 ;  /* 0x00000003000075a7 */ /* 0x0022a400080011ff */
[----:B--2---:R-:W-:Y:S05]  /*2810*/  @!P0 NANOSLEEP.SYNCS 0x989680 ;  /* 0x009896800000895d */ /* 0x004fea0003900000 */
[----:B------:R-:W2:Y:S02]  /*2820*/  @!P0 SYNCS.PHASECHK.TRANS64 P0, [R0+URZ], R3 ;  /* 0x00000003000085a7 */ /* 0x000ea400080010ff */
[----:B--2---:R-:W-:Y:S05]  /*2830*/  @P0 EXIT ;  /* 0x000000000000094d */ /* 0x004fea0003800000 */
[----:B------:R-:W-:Y:S05]  /*2840*/  BRA `(.L_x_45) ;  /* 0xfffffffc00ec7947 */ /* 0x000fea000383ffff */
.L_x_22:
[----:B------:R-:W1:Y:S02]  /*2850*/  S2UR UR4, SR_CgaCtaId ;  /* 0x00000000000479c3 */ /* 0x000e640000008800 */
[----:B-1----:R-:W-:-:S04]  /*2860*/  UISETP.NE.AND UP0, UPT, UR4, URZ, UPT ;  /* 0x000000ff0400728c */ /* 0x002fc8000bf05270 */
[----:B------:R-:W-:-:S09]  /*2870*/  UISETP.NE.OR UP0, UPT, UR17, 0x1, UP0 ;  /* 0x000000011100788c */ /* 0x000fd20008705670 */
[----:B------:R-:W-:Y:S05]  /*2880*/  BRA.U UP0, `(.L_x_46) ;  /* 0x00000005004c7547 */ /* 0x000fea000b800000 */
[----:B------:R-:W1:Y:S01]  /*2890*/  S2UR UR5, SR_CgaCtaId ;  /* 0x00000000000579c3 */ /* 0x000e620000008800 */
[----:B------:R-:W-:Y:S01]  /*28a0*/  UMOV UR4, 0x400 ;  /* 0x0000040000047882 */ /* 0x000fe20000000000 */
[----:B------:R-:W-:Y:S01]  /*28b0*/  ISETP.GE.U32.AND P2, PT, R0, 0x2, PT ;  /* 0x000000020000780c */ /* 0x000fe20003f46070 */
[----:B------:R-:W-:Y:S01]  /*28c0*/  IMAD.MOV.U32 R12, RZ, RZ, 0x1 ;  /* 0x00000001ff0c7424 */ /* 0x000fe200078e00ff */
[----:B------:R-:W-:Y:S02]  /*28d0*/  CS2R R10, SRZ ;  /* 0x00000000000a7805 */ /* 0x000fe4000001ff00 */
[----:B------:R-:W-:Y:S01]  /*28e0*/  CS2R R8, SRZ ;  /* 0x0000000000087805 */ /* 0x000fe2000001ff00 */
[----:B-1----:R-:W-:-:S03]  /*28f0*/  ULEA UR6, UR5, UR4, 0x18 ;  /* 0x0000000405067291 */ /* 0x002fc6000f8ec0ff */
[----:B------:R-:W-:-:S09]  /*2900*/  UMOV UR5, URZ ;  /* 0x000000ff00057c82 */ /* 0x000fd20008000000 */
.L_x_50:
[----:B------:R-:W-:Y:S02]  /*2910*/  LEA R2, R8, UR6, 0x3 ;  /* 0x0000000608027c11 */ /* 0x000fe4000f8e18ff */
[----:B------:R-:W-:-:S03]  /*2920*/  SHF.L.U32 R5, R9, 0x1f, RZ ;  /* 0x0000001f09057819 */ /* 0x000fc600000006ff */
[----:B------:R-:W-:Y:S01]  /*2930*/  VIADD R4, R2, 0xd0 ;  /* 0x000000d002047836 */ /* 0x000fe20000000000 */
[----:B------:R-:W1:Y:S02]  /*2940*/  SYNCS.PHASECHK.TRANS64.TRYWAIT P0, [R2+URZ+0xc0], R5 ;  /* 0x0000c005020075a7 */ /* 0x000e6400080011ff */
[----:B-1----:R-:W-:Y:S05]  /*2950*/  @!P0 BRA `(.L_x_47) ;  /* 0x0000008c00848947 */ /* 0x002fea0003800000 */
.L_x_140:
[----:B------:R-:W-:Y:S01]  /*2960*/  ULEA UR4, UR5, UR6, 0x3 ;  /* 0x0000000605047291 */ /* 0x000fe2000f8e18ff */
[----:B------:R-:W-:Y:S02]  /*2970*/  PRMT R4, RZ, 0x654, R4 ;  /* 0x00000654ff047816 */ /* 0x000fe40000000004 */
[----:B-1----:R-:W-:Y:S01]  /*2980*/  SHF.L.U32 R5, R12, 0x1f, RZ ;  /* 0x0000001f0c057819 */ /* 0x002fe200000006ff */
[----:B------:R-:W-:Y:S01]  /*2990*/  UIADD3 UR7, UPT, UPT, UR4, 0x80, URZ ;  /* 0x0000008004077890 */ /* 0x000fe2000fffe0ff */
[----:B------:R1:W-:Y:S05]  /*29a0*/  SYNCS.ARRIVE.TRANS64.RED.A1T0 RZ, [R4+URZ], RZ ;  /* 0x000000ff04ff79a7 */ /* 0x0003ea00081004ff */
[----:B------:R-:W-:Y:S01]  /*29b0*/  IMAD.U32 R7, RZ, RZ, UR7 ;  /* 0x00000007ff077e24 */ /* 0x000fe2000f8e00ff */
[----:B------:R-:W2:Y:S04]  /*29c0*/  SYNCS.PHASECHK.TRANS64.TRYWAIT P0, [UR4+0x90], R5 ;  /* 0x00009005ff0075a7 */ /* 0x000ea80008001104 */
[----:B------:R-:W-:Y:S01]  /*29d0*/  PRMT R6, R0, 0x654, R7 ;  /* 0x0000065400067816 */ /* 0x000fe20000000007 */
[----:B-1----:R-:W-:Y:S01]  /*29e0*/  @!P2 IMAD.MOV.U32 R4, RZ, RZ, 0x10 ;  /* 0x00000010ff04a424 */ /* 0x002fe200078e00ff */
[----:B--2---:R-:W-:Y:S06]  /*29f0*/  @!P0 BRA `(.L_x_48) ;  /* 0x0000008c00708947 */ /* 0x004fec0003800000 */
.L_x_142:
[----:B------:R-:W-:Y:S01]  /*2a00*/  ULEA UR8, UR5, UR6, 0x4 ;  /* 0x0000000605087291 */ /* 0x000fe2000f8e20ff */
[----:B------:R-:W-:Y:S01]  /*2a10*/  SEL R3, R6, R3, !P2 ;  /* 0x0000000306037207 */ /* 0x000fe20005000000 */
[----:B------:R-:W-:Y:S01]  /*2a20*/  UIADD3 UR9, UPT, UPT, UR4, 0x80, URZ ;  /* 0x0000008004097890 */ /* 0x000fe2000fffe0ff */
[----:B-1----:R-:W-:Y:S01]  /*2a30*/  LEA R2, R11, UR6, 0x3 ;  /* 0x000000060b027c11 */ /* 0x002fe2000f8e18ff */
[----:B------:R-:W-:Y:S01]  /*2a40*/  UIADD3 UR8, UPT, UPT, UR8, 0xf0, URZ ;  /* 0x000000f008087890 */ /* 0x000fe2000fffe0ff */
[----:B------:R-:W-:Y:S01]  /*2a50*/  SHF.L.U32 R5, R10, 0x1f, RZ ;  /* 0x0000001f0a057819 */ /* 0x000fe200000006ff */
[----:B------:R1:W-:Y:S01]  /*2a60*/  @!P2 SYNCS.ARRIVE.TRANS64.RED RZ, [R3+URZ], R4 ;  /* 0x0000000403ffa9a7 */ /* 0x0003e200080004ff */
[----:B------:R-:W-:Y:S01]  /*2a70*/  UIADD3 UR4, UPT, UPT, UR5, 0x1, URZ ;  /* 0x0000000105047890 */ /* 0x000fe2000fffe0ff */
[----:B------:R-:W-:-:S03]  /*2a80*/  VIADD R8, R8, 0x1 ;  /* 0x0000000108087836 */ /* 0x000fc60000000000 */
[----:B------:R-:W-:Y:S02]  /*2a90*/  UISETP.NE.AND UP0, UPT, UR4, 0x2, UPT ;  /* 0x000000020400788c */ /* 0x000fe4000bf05270 */
[----:B------:R-:W-:Y:S06]  /*2aa0*/  UGETNEXTWORKID.BROADCAST [UR8], [UR9] ;  /* 0x00000000080073ca */ /* 0x000fec0008000100 */
[----:B------:R-:W-:Y:S01]  /*2ab0*/  USEL UR7, URZ, 0x1, UP0 ;  /* 0x00000001ff077887 */ /* 0x000fe20008000000 */
[----:B------:R-:W-:Y:S01]  /*2ac0*/  ISETP.NE.AND P0, PT, R8, 0x2, PT ;  /* 0x000000020800780c */ /* 0x000fe20003f05270 */
[----:B------:R-:W-:Y:S01]  /*2ad0*/  USEL UR5, UR4, URZ, UP0 ;  /* 0x000000ff04057287 */ /* 0x000fe20008000000 */
[----:B------:R-:W2:Y:S03]  /*2ae0*/  SYNCS.PHASECHK.TRANS64.TRYWAIT P1, [R2+URZ+0x80], R5 ;  /* 0x00008005020075a7 */ /* 0x000ea600080211ff */
[----:B------:R-:W-:Y:S01]  /*2af0*/  LOP3.LUT R12, R12, UR7, RZ, 0x3c, !PT ;  /* 0x000000070c0c7c12 */ /* 0x000fe2000f8e3cff */
[----:B-12---:R-:W-:Y:S07]  /*2b00*/  @!P1 BRA `(.L_x_49) ;  /* 0x0000008c00449947 */ /* 0x006fee0003800000 */
.L_x_143:
[C---:B------:R-:W-:Y:S01]  /*2b10*/  LEA R4, R11.reuse, UR6, 0x4 ;  /* 0x000000060b047c11 */ /* 0x040fe2000f8e20ff */
[----:B-1----:R-:W-:Y:S01]  /*2b20*/  VIADD R2, R2, 0x90 ;  /* 0x0000009002027836 */ /* 0x002fe20000000000 */
[----:B------:R-:W-:Y:S01]  /*2b30*/  SEL R8, R8, RZ, P0 ;  /* 0x000000ff08087207 */ /* 0x000fe20000000000 */
[----:B------:R-:W-:-:S03]  /*2b40*/  VIADD R11, R11, 0x1 ;  /* 0x000000010b0b7836 */ /* 0x000fc60000000000 */
[----:B------:R-:W1:Y:S01]  /*2b50*/  LDS.128 R4, [R4+0xf0] ;  /* 0x0000f00004047984 */ /* 0x000e620000000c00 */
[----:B------:R-:W-:Y:S02]  /*2b60*/  PRMT R2, RZ, 0x654, R2 ;  /* 0x00000654ff027816 */ /* 0x000fe40000000002 */
[C---:B------:R-:W-:Y:S01]  /*2b70*/  ISETP.NE.AND P1, PT, R11.reuse, 0x2, PT ;  /* 0x000000020b00780c */ /* 0x040fe20003f25270 */
[----:B------:R-:W-:Y:S01]  /*2b80*/  @!PT LDS RZ, [RZ] ;  /* 0x00000000fffff984 */ /* 0x000fe20000000800 */
[----:B------:R-:W-:Y:S01]  /*2b90*/  @!PT LDS RZ, [RZ] ;  /* 0x00000000fffff984 */ /* 0x000fe20000000800 */
[----:B------:R-:W-:Y:S01]  /*2ba0*/  @!PT LDS RZ, [RZ] ;  /* 0x00000000fffff984 */ /* 0x000fe20000000800 */
[----:B------:R-:W-:Y:S01]  /*2bb0*/  @!PT LDS RZ, [RZ] ;  /* 0x00000000fffff984 */ /* 0x000fe20000000800 */
[----:B------:R2:W-:Y:S06]  /*2bc0*/  MEMBAR.ALL.CTA ;  /* 0x0000000000007992 */ /* 0x0005ec0000008000 */
[----:B--2---:R-:W2:Y:S01]  /*2bd0*/  FENCE.VIEW.ASYNC.S ;  /* 0x00000000000073c6 */ /* 0x004ea20000000000 */
[----:B------:R-:W-:Y:S01]  /*2be0*/  SEL R11, R11, RZ, P1 ;  /* 0x000000ff0b0b7207 */ /* 0x000fe20000800000 */
[----:B--2---:R2:W-:Y:S01]  /*2bf0*/  SYNCS.ARRIVE.TRANS64.RED.A1T0 RZ, [R2+URZ], RZ ;  /* 0x000000ff02ff79a7 */ /* 0x0045e200081004ff */
[----:B-1----:R-:W-:-:S02]  /*2c00*/  LOP3.LUT P3, RZ, R6, 0x1, RZ, 0xc0, !PT ;  /* 0x0000000106ff7812 */ /* 0x002fc4000786c0ff */
[----:B------:R-:W-:-:S04]  /*2c10*/  SEL R5, RZ, 0x1, P1 ;  /* 0x00000001ff057807 */ /* 0x000fc80000800000 */
[----:B------:R-:W-:Y:S02]  /*2c20*/  LOP3.LUT R10, R10, R5, RZ, 0x3c, !PT ;  /* 0x000000050a0a7212 */ /* 0x000fe400078e3cff */
[----:B--2---:R-:W-:-:S04]  /*2c30*/  SEL R2, RZ, 0x1, P0 ;  /* 0x00000001ff027807 */ /* 0x004fc80000000000 */
[----:B------:R-:W-:Y:S01]  /*2c40*/  LOP3.LUT R9, R9, R2, RZ, 0x3c, !PT ;  /* 0x0000000209097212 */ /* 0x000fe200078e3cff */
[----:B------:R-:W-:Y:S06]  /*2c50*/  @P3 BRA `(.L_x_50) ;  /* 0xfffffffc002c3947 */ /* 0x000fec000383ffff */
[----:B------:R-:W-:Y:S01]  /*2c60*/  ULEA UR4, UR5, UR6, 0x3 ;  /* 0x0000000605047291 */ /* 0x000fe2000f8e18ff */
[----:B------:R-:W-:-:S08]  /*2c70*/  SHF.L.U32 R3, R12, 0x1f, RZ ;  /* 0x0000001f0c037819 */ /* 0x000fd000000006ff */
[----:B------:R-:W1:Y:S02]  /*2c80*/  SYNCS.PHASECHK.TRANS64 P0, [UR4+0x90], R3 ;  /* 0x00009003ff0075a7 */ /* 0x000e640008001004 */
[----:B-1----:R-:W-:Y:S05]  /*2c90*/  @P0 BRA `(.L_x_51) ;  /* 0x0000000000080947 */ /* 0x002fea0003800000 */
[----:B------:R-:W1:Y:S02]  /*2ca0*/  SYNCS.PHASECHK.TRANS64.TRYWAIT P0, [UR4+0x90], R3 ;  /* 0x00009003ff0075a7 */ /* 0x000e640008001104 */
[----:B-1----:R-:W-:Y:S05]  /*2cb0*/  @!P0 BRA `(.L_x_52) ;  /* 0x0000008800ec8947 */ /* 0x002fea0003800000 */
.L_x_51:
[----:B------:R-:W-:-:S04]  /*2cc0*/  UIADD3 UR7, UPT, UPT, UR5, 0x1, URZ ;  /* 0x0000000105077890 */ /* 0x000fc8000fffe0ff */
[----:B------:R-:W-:-:S04]  /*2cd0*/  UISETP.NE.AND UP0, UPT, UR7, 0x2, UPT ;  /* 0x000000020700788c */ /* 0x000fc8000bf05270 */
[----:B------:R-:W-:Y:S02]  /*2ce0*/  USEL UR8, URZ, 0x1, UP0 ;  /* 0x00000001ff087887 */ /* 0x000fe40008000000 */
[----:B------:R-:W-:-:S04]  /*2cf0*/  USEL UR7, UR7, URZ, UP0 ;  /* 0x000000ff07077287 */ /* 0x000fc80008000000 */
[----:B------:R-:W-:Y:S01]  /*2d00*/  ULEA UR7, UR7, UR6, 0x3 ;  /* 0x0000000607077291 */ /* 0x000fe2000f8e18ff */
[----:B-1----:R-:W-:-:S04]  /*2d10*/  LOP3.LUT R3, R12, UR8, RZ, 0x3c, !PT ;  /* 0x000000080c037c12 */ /* 0x002fc8000f8e3cff */
[----:B------:R-:W-:-:S04]  /*2d20*/  SHF.L.U32 R0, R3, 0x1f, RZ ;  /* 0x0000001f03007819 */ /* 0x000fc800000006ff */
[----:B------:R-:W1:Y:S02]  /*2d30*/  SYNCS.PHASECHK.TRANS64 P0, [UR7+0x90], R0 ;  /* 0x00009000ff0075a7 */ /* 0x000e640008001007 */
[----:B-1----:R-:W-:Y:S05]  /*2d40*/  @P0 EXIT ;  /* 0x000000000000094d */ /* 0x002fea0003800000 */
[----:B------:R-:W-:Y:S02]  /*2d50*/  SHF.L.U32 R3, R3, 0x1f, RZ ;  /* 0x0000001f03037819 */ /* 0x000fe400000006ff */
[----:B------:R-:W-:-:S07]  /*2d60*/  MOV R0, UR7 ;  /* 0x0000000700007c02 */ /* 0x000fce0008000f00 */
.L_x_53:
[----:B-1----:R1:W2:Y:S02]  /*2d70*/  SYNCS.PHASECHK.TRANS64.TRYWAIT P0, [R0+URZ+0x90], R3 ;  /* 0x00009003000075a7 */ /* 0x0022a400080011ff */
[----:B--2---:R-:W-:Y:S05]  /*2d80*/  @!P0 NANOSLEEP.SYNCS 0x989680 ;  /* 0x009896800000895d */ /* 0x004fea0003900000 */
[----:B------:R-:W2:Y:S02]  /*2d90*/  @!P0 SYNCS.PHASECHK.TRANS64 P0, [R0+URZ+0x90], R3 ;  /* 0x00009003000085a7 */ /* 0x000ea400080010ff */
[----:B--2---:R-:W-:Y:S05]  /*2da0*/  @P0 EXIT ;  /* 0x000000000000094d */ /* 0x004fea0003800000 */
[----:B------:R-:W-:Y:S05]  /*2db0*/  BRA `(.L_x_53) ;  /* 0xfffffffc00ec7947 */ /* 0x000fea000383ffff */
.L_x_46:
[----:B------:R-:W-:Y:S05]  /*2dc0*/  BRA.U UP4, `(.L_x_54) ;  /* 0x0000000d04407547 */ /* 0x000fea000b800000 */
[----:B------:R-:W1:Y:S01]  /*2dd0*/  S2UR UR7, SR_CgaCtaId ;  /* 0x00000000000779c3 */ /* 0x000e620000008800 */
[----:B------:R-:W-:Y:S01]  /*2de0*/  UMOV UR4, 0x40 ;  /* 0x0000004000047882 */ /* 0x000fe20000000000 */
[----:B------:R-:W-:Y:S01]  /*2df0*/  NOP ;  /* 0x0000000000007918 */ /* 0x000fe20000000000 */
[----:B------:R-:W-:Y:S01]  /*2e00*/  UMOV UR6, 0x400 ;  /* 0x0000040000067882 */ /* 0x000fe20000000000 */
[----:B-1----:R-:W-:Y:S02]  /*2e10*/  ULEA UR5, UR7, UR4, 0x18 ;  /* 0x0000000407057291 */ /* 0x002fe4000f8ec0ff */
[----:B------:R-:W-:-:S07]  /*2e20*/  ULEA UR6, UR7, UR6, 0x18 ;  /* 0x0000000607067291 */ /* 0x000fce000f8ec0ff */
[----:B------:R-:W1:Y:S02]  /*2e30*/  LDS.U8 R0, [UR5+0x1c] ;  /* 0x00001c05ff007984 */ /* 0x000e640008000000 */
[----:B-1----:R-:W-:-:S13]  /*2e40*/  ISETP.NE.AND P0, PT, R0, RZ, PT ;  /* 0x000000ff0000720c */ /* 0x002fda0003f05270 */
[----:B------:R-:W-:Y:S05]  /*2e50*/  @P0 BRA `(.L_x_55) ;  /* 0x0000000000580947 */ /* 0x000fea0003800000 */
[----:B------:R-:W-:-:S13]  /*2e60*/  ELECT P0, URZ, PT ;  /* 0x0000000000ff782f */ /* 0x000fda0003800000 */
[----:B------:R-:W-:Y:S05]  /*2e70*/  @!P0 BRA `(.L_x_56) ;  /* 0x0000000000608947 */ /* 0x000fea0003800000 */
[----:B------:R-:W-:Y:S01]  /*2e80*/  UMOV UR4, 0x10 ;  /* 0x0000001000047882 */ /* 0x000fe20000000000 */
[----:B------:R-:W-:Y:S01]  /*2e90*/  HFMA2 R0, -RZ, RZ, 0, 5.9604644775390625e-08 ;  /* 0x00000001ff007431 */ /* 0x000fe200000001ff */
[----:B------:R-:W-:-:S03]  /*2ea0*/  MOV R3, 0xffff ;  /* 0x0000ffff00037802 */ /* 0x000fc60000000f00 */
[----:B------:R-:W-:Y:S04]  /*2eb0*/  DEPBAR.LE SB1, 0x36 ;  /* 0x00009d800000791a */ /* 0x000fe80000000000 */
[----:B------:R-:W1:Y:S02]  /*2ec0*/  UTCATOMSWS.FIND_AND_SET.ALIGN UP0, UR4, UR4 ;  /* 0x00000004000475e3 */ /* 0x000e640008000800 */
[----:B-1----:R-:W-:Y:S01]  /*2ed0*/  MOV R4, UR4 ;  /* 0x0000000400047c02 */ /* 0x002fe20008000f00 */
[----:B------:R-:W-:Y:S06]  /*2ee0*/  BRA.U UP0, `(.L_x_57) ;  /* 0x0000000100187547 */ /* 0x000fec000b800000 */
.L_x_58:
[----:B------:R-:W-:Y:S05]  /*2ef0*/  NANOSLEEP 0x64 ;  /* 0x000000640000795d */ /* 0x000fea0003800000 */
[----:B------:R-:W-:-:S05]  /*2f00*/  UMOV UR4, 0x10 ;  /* 0x0000001000047882 */ /* 0x000fca0000000000 */
[----:B------:R-:W-:Y:S04]  /*2f10*/  DEPBAR.LE SB1, 0x36 ;  /* 0x00009d800000791a */ /* 0x000fe80000000000 */
[----:B------:R-:W1:Y:S02]  /*2f20*/  UTCATOMSWS.FIND_AND_SET.ALIGN UP0, UR4, UR4 ;  /* 0x00000004000475e3 */ /* 0x000e640008000800 */
[----:B-1----:R-:W-:Y:S01]  /*2f30*/  MOV R4, UR4 ;  /* 0x0000000400047c02 */ /* 0x002fe20008000f00 */
[----:B------:R-:W-:Y:S05]  /*2f40*/  BRA.U !UP0, `(.L_x_58) ;  /* 0xfffffffd08e87547 */ /* 0x000fea000b83ffff */
.L_x_57:
[-C--:B------:R-:W-:Y:S02]  /*2f50*/  SHF.L.U32 R3, R3, R4.reuse, RZ ;  /* 0x0000000403037219 */ /* 0x080fe400000006ff */
[----:B------:R-:W-:Y:S01]  /*2f60*/  SHF.L.U32 R0, R0, R4, RZ ;  /* 0x0000000400007219 */ /* 0x000fe200000006ff */
[----:B------:R-:W-:Y:S02]  /*2f70*/  IMAD.SHL.U32 R4, R4, 0x20, RZ ;  /* 0x0000002004047824 */ /* 0x000fe400078e00ff */
[----:B------:R1:W-:Y:S04]  /*2f80*/  ATOMS.OR RZ, [UR5+0x14], R3 ;  /* 0x00001403ffff798c */ /* 0x0003e8000b000005 */
[----:B------:R1:W-:Y:S04]  /*2f90*/  ATOMS.OR RZ, [UR5+0x18], R0 ;  /* 0x00001800ffff798c */ /* 0x0003e8000b000005 */
[----:B------:R1:W-:Y:S01]  /*2fa0*/  STS [UR6+0x110], R4 ;  /* 0x00011004ff007988 */ /* 0x0003e20008000806 */
[----:B------:R-:W-:Y:S05]  /*2fb0*/  BRA `(.L_x_56) ;  /* 0x0000000000107947 */ /* 0x000fea0003800000 */
.L_x_55:
[----:B------:R-:W-:Y:S02]  /*2fc0*/  MOV R0, 0xffffffff ;  /* 0xffffffff00007802 */ /* 0x000fe40000000f00 */
[----:B------:R-:W-:-:S03]  /*2fd0*/  MOV R4, 0x3000 ;  /* 0x0000300000047802 */ /* 0x000fc60000000f00 */
[----:B------:R1:W-:Y:S04]  /*2fe0*/  STS [UR6+0x110], R0 ;  /* 0x00011000ff007988 */ /* 0x0003e80008000806 */
[----:B-1---5:R-:W-:Y:S05]  /*2ff0*/  CALL.REL.NOINC `($__internal_1_$__cuda_sm10x_tcgen05_guardrail_trap_phase_invalid_during_alloc) ;  /* 0x0000009000007944 */ /* 0x022fea0003c00000 */
.L_x_56:
[----:B------:R-:W-:Y:S05]  /*3000*/  WARPSYNC.ALL ;  /* 0x0000000000007948 */ /* 0x000fea0003800000 */
[----:B------:R-:W2:Y:S01]  /*3010*/  S2UR UR4, SR_CgaCtaId ;  /* 0x00000000000479c3 */ /* 0x000ea20000008800 */
[----:B------:R-:W-:Y:S01]  /*3020*/  UMOV UR17, 0x400 ;  /* 0x0000040000117882 */ /* 0x000fe20000000000 */
[----:B------:R-:W-:-:S06]  /*3030*/  NOP ;  /* 0x0000000000007918 */ /* 0x000fcc0000000000 */
[----:B------:R-:W-:Y:S06]  /*3040*/  BAR.ARV 0x6, 0xa0 ;  /* 0x0182800000007b1d */ /* 0x000fec0000002000 */
[----:B------:R-:W3:Y:S01]  /*3050*/  LDCU UR5, c[0x0][0x38c] ;  /* 0x00007180ff0577ac */ /* 0x000ee20008000800 */
[----:B------:R-:W-:Y:S01]  /*3060*/  LOP3.LUT R2, R2, 0xffff, RZ, 0xc0, !PT ;  /* 0x0000ffff02027812 */ /* 0x000fe200078ec0ff */
[----:B------:R-:W-:Y:S01]  /*3070*/  IMAD.MOV.U32 R11, RZ, RZ, 0x1 ;  /* 0x00000001ff0b7424 */ /* 0x000fe200078e00ff */
[----:B------:R-:W-:Y:S01]  /*3080*/  CS2R R8, SRZ ;  /* 0x0000000000087805 */ /* 0x000fe2000001ff00 */
[----:B------:R-:W4:Y:S01]  /*3090*/  LDCU UR8, c[0x0][0x38c] ;  /* 0x00007180ff0877ac */ /* 0x000f220008000800 */
[----:B------:R-:W-:Y:S01]  /*30a0*/  R2UR UR19, R2 ;  /* 0x00000000021372ca */ /* 0x000fe200000e0000 */
[----:B------:R-:W-:Y:S01]  /*30b0*/  IMAD.MOV.U32 R10, RZ, RZ, RZ ;  /* 0x000000ffff0a7224 */ /* 0x000fe200078e00ff */
[----:B------:R-:W-:Y:S01]  /*30c0*/  UMOV UR23, URZ ;  /* 0x000000ff00177c82 */ /* 0x000fe20008000000 */
[----:B------:R-:W-:Y:S01]  /*30d0*/  UMOV UR14, URZ ;  /* 0x000000ff000e7c82 */ /* 0x000fe20008000000 */
[----:B--2---:R-:W-:Y:S01]  /*30e0*/  ULEA UR17, UR4, UR17, 0x18 ;  /* 0x0000001104117291 */ /* 0x004fe2000f8ec0ff */
[----:B------:R-:W-:Y:S01]  /*30f0*/  UMOV UR26, 0x0 ;  /* 0x00000000001a7882 */ /* 0x000fe20000000000 */
[----:B------:R-:W-:-:S02]  /*3100*/  UMOV UR27, 0x8400010 ;  /* 0x08400010001b7882 */ /* 0x000fc40000000000 */
[----:B------:R-:W-:Y:S02]  /*3110*/  UIADD3 UR6, UPT, UPT, UR17, 0xc400, URZ ;  /* 0x0000c40011067890 */ /* 0x000fe4000fffe0ff */
[----:B------:R-:W-:Y:S02]  /*3120*/  UIADD3 UR7, UPT, UPT, UR17, 0x12400, URZ ;  /* 0x0001240011077890 */ /* 0x000fe4000fffe0ff */
[----:B---3--:R-:W-:Y:S01]  /*3130*/  UIADD3 UR5, UPT, UPT, UR5, 0x3f, URZ ;  /* 0x0000003f05057890 */ /* 0x008fe2000fffe0ff */
[----:B-1----:R-:W1:Y:S01]  /*3140*/  LDS R0, [UR17+0x110] ;  /* 0x00011011ff007984 */ /* 0x002e620008000800 */
[----:B------:R-:W-:Y:S02]  /*3150*/  USHF.R.U32.HI UR6, URZ, 0x4, UR6 ;  /* 0x00000004ff067899 */ /* 0x000fe40008011606 */
[----:B------:R-:W-:Y:S02]  /*3160*/  USHF.R.S32.HI UR4, URZ, 0x1f, UR5 ;  /* 0x0000001fff047899 */ /* 0x000fe40008011405 */
[----:B------:R-:W-:-:S02]  /*3170*/  ULOP3.LUT UR6, UR6, 0x3fff, URZ, 0xc0, !UPT ;  /* 0x00003fff06067892 */ /* 0x000fc4000f8ec0ff */
[----:B------:R-:W-:Y:S02]  /*3180*/  ULEA.HI UR4, UR4, UR5, URZ, 0x6 ;  /* 0x0000000504047291 */ /* 0x000fe4000f8f30ff */
[----:B------:R-:W-:Y:S02]  /*3190*/  USHF.R.U32.HI UR5, URZ, 0x4, UR7 ;  /* 0x00000004ff057899 */ /* 0x000fe40008011607 */
[----:B------:R-:W-:Y:S02]  /*31a0*/  USHF.R.S32.HI UR28, URZ, 0x6, UR4 ;  /* 0x00000006ff1c7899 */ /* 0x000fe40008011404 */
[----:B------:R-:W-:Y:S02]  /*31b0*/  ULOP3.LUT UR5, UR5, 0x3fff, URZ, 0xc0, !UPT ;  /* 0x00003fff05057892 */ /* 0x000fe4000f8ec0ff */
[----:B------:R-:W-:Y:S02]  /*31c0*/  UISETP.LT.AND UP0, UPT, UR28, 0x1, UPT ;  /* 0x000000011c00788c */ /* 0x000fe4000bf01270 */
[----:B------:R-:W-:-:S02]  /*31d0*/  ULOP3.LUT UR20, UR6, 0x10000, URZ, 0xfc, !UPT ;  /* 0x0001000006147892 */ /* 0x000fc4000f8efcff */
[----:B------:R-:W-:Y:S02]  /*31e0*/  USEL UR29, UR28, 0x1, !UP0 ;  /* 0x000000011c1d7887 */ /* 0x000fe4000c000000 */
[----:B------:R-:W-:Y:S02]  /*31f0*/  ULOP3.LUT UR21, UR5, 0x10000, URZ, 0xfc, !UPT ;  /* 0x0001000005157892 */ /* 0x000fe4000f8efcff */
[----:B------:R-:W-:Y:S02]  /*3200*/  UIADD3 UR29, UPT, UPT, -UR29, URZ, URZ ;  /* 0x000000ff1d1d7290 */ /* 0x000fe4000fffe1ff */
[----:B----4-:R-:W-:Y:S01]  /*3210*/  UISETP.GE.AND UP4, UPT, UR8, 0x1, UPT ;  /* 0x000000010800788c */ /* 0x010fe2000bf86270 */
[----:B------:R-:W-:Y:S01]  /*3220*/  UMOV UR24, 0x0 ;  /* 0x0000000000187882 */ /* 0x000fe20000000000 */
[----:B------:R-:W-:Y:S01]  /*3230*/  UMOV UR25, 0x8400010 ;  /* 0x0840001000197882 */ /* 0x000fe20000000000 */
[----:B-1----:R-:W-:-:S15]  /*3240*/  R2UR UR30, R0 ;  /* 0x00000000001e72ca */ /* 0x002fde00000e0000 */
.L_x_65:
[----:B------:R-:W-:Y:S02]  /*3250*/  LEA R0, R10, UR17, 0x3 ;  /* 0x000000110a007c11 */ /* 0x000fe4000f8e18ff */
[----:B------:R-:W-:Y:S02]  /*3260*/  SHF.L.U32 R5, R9, 0x1f, RZ ;  /* 0x0000001f09057819 */ /* 0x000fe400000006ff */
[----:B------:R-:W-:Y:S01]  /*3270*/  PLOP3.LUT P0, PT, PT, PT, UP4, 0x80, 0x8 ;  /* 0x000000000008781c */ /* 0x000fe20003f0f048 */
[----:B------:R-:W-:Y:S01]  /*3280*/  VIADD R3, R0, 0x90 ;  /* 0x0000009000037836 */ /* 0x000fe20000000000 */
[----:B-1----:R-:W1:Y:S02]  /*3290*/  SYNCS.PHASECHK.TRANS64.TRYWAIT P1, [R0+URZ+0x80], R5 ;  /* 0x00008005000075a7 */ /* 0x002e6400080211ff */
[----:B-1-3--:R-:W-:Y:S09]  /*32a0*/  @!P1 BRA `(.L_x_59) ;  /* 0x0000008400889947 */ /* 0x00aff20003800000 */
.L_x_145:
[----:B------:R-:W-:Y:S01]  /*32b0*/  LEA R4, R10, UR17, 0x4 ;  /* 0x000000110a047c11 */ /* 0x000fe2000f8e20ff */
[----:B------:R-:W-:Y:S01]  /*32c0*/  @UP4 ULEA UR4, UR14, UR17, 0x3 ;  /* 0x000000110e044291 */ /* 0x000fe2000f8e18ff */
[----:B------:R-:W-:Y:S01]  /*32d0*/  PLOP3.LUT P2, PT, PT, PT, PT, 0x80, 0x8 ;  /* 0x000000000008781c */ /* 0x000fe20003f4f070 */
[----:B------:R-:W-:Y:S01]  /*32e0*/  ULEA UR22, UR23, UR17, 0x3 ;  /* 0x0000001117167291 */ /* 0x000fe2000f8e18ff */
[----:B------:R-:W-:Y:S01]  /*32f0*/  PRMT R3, RZ, 0x654, R3 ;  /* 0x00000654ff037816 */ /* 0x000fe20000000003 */
[----:B------:R-:W-:Y:S01]  /*3300*/  ULEA UR18, UR23, UR30, 0x8 ;  /* 0x0000001e17127291 */ /* 0x000fe2000f8e40ff */
[----:B-1----:R-:W1:Y:S01]  /*3310*/  LDS.128 R4, [R4+0xf0] ;  /* 0x0000f00004047984 */ /* 0x002e620000000c00 */
[----:B------:R-:W-:Y:S02]  /*3320*/  @P0 SHF.L.U32 R2, R8, 0x1f, RZ ;  /* 0x0000001f08020819 */ /* 0x000fe400000006ff */
[----:B------:R-:W-:Y:S01]  /*3330*/  SHF.L.U32 R0, R11, 0x1f, RZ ;  /* 0x0000001f0b007819 */ /* 0x000fe200000006ff */
[----:B------:R-:W-:Y:S01]  /*3340*/  @!PT LDS RZ, [RZ] ;  /* 0x00000000fffff984 */ /* 0x000fe20000000800 */
[----:B------:R-:W-:Y:S01]  /*3350*/  @!PT LDS RZ, [RZ] ;  /* 0x00000000fffff984 */ /* 0x000fe20000000800 */
[----:B------:R-:W-:Y:S01]  /*3360*/  @!PT LDS RZ, [RZ] ;  /* 0x00000000fffff984 */ /* 0x000fe20000000800 */
[----:B------:R-:W-:Y:S01]  /*3370*/  @!PT LDS RZ, [RZ] ;  /* 0x00000000fffff984 */ /* 0x000fe20000000800 */
[----:B------:R2:W-:Y:S06]  /*3380*/  MEMBAR.ALL.CTA ;  /* 0x0000000000007992 */ /* 0x0005ec0000008000 */
[----:B--2---:R-:W2:Y:S02]  /*3390*/  FENCE.VIEW.ASYNC.S ;  /* 0x00000000000073c6 */ /* 0x004ea40000000000 */
[----:B--2---:R2:W-:Y:S01]  /*33a0*/  SYNCS.ARRIVE.TRANS64.RED.A1T0 RZ, [R3+URZ], RZ ;  /* 0x000000ff03ff79a7 */ /* 0x0045e200081004ff */
[----:B------:R2:W3:Y:S01]  /*33b0*/  @P0 SYNCS.PHASECHK.TRANS64.TRYWAIT P2, [UR4], R2 ;  /* 0x00000002ff0005a7 */ /* 0x0004e20008041104 */
[----:B-1----:R-:W-:Y:S01]  /*33c0*/  LOP3.LUT P1, RZ, R6, 0x1, RZ, 0xc0, !PT ;  /* 0x0000000106ff7812 */ /* 0x002fe2000782c0ff */
[----:B------:R-:W1:Y:S02]  /*33d0*/  SYNCS.PHASECHK.TRANS64.TRYWAIT P0, [UR22+0xb0], R0 ;  /* 0x0000b000ff0075a7 */ /* 0x000e640008001116 */
[----:B-123--:R-:W-:Y:S10]  /*33e0*/  @!P0 BRA `(.L_x_60) ;  /* 0x00000084004c8947 */ /* 0x00eff40003800000 */
.L_x_147:
[----:B------:R-:W-:Y:S01]  /*33f0*/  IADD3 R10, PT, PT, R10, 0x1, RZ ;  /* 0x000000010a0a7810 */ /* 0x000fe20007ffe0ff */
[----:B------:R-:W-:Y:S06]  /*3400*/  BRA.U !UP4, `(.L_x_61) ;  /* 0x000000010c987547 */ /* 0x000fec000b800000 */
[----:B------:R-:W-:Y:S01]  /*3410*/  UPLOP3.LUT UP2, UPT, UPT, UPT, UPT, 0x40, 0x4 ;  /* 0x000000000004789c */ /* 0x000fe20003f4e870 */
[----:B------:R-:W-:Y:S01]  /*3420*/  UMOV UR16, UR29 ;  /* 0x0000001d00107c82 */ /* 0x000fe20008000000 */
[----:B------:R-:W-:Y:S01]  /*3430*/  UMOV UR15, UR28 ;  /* 0x0000001c000f7c82 */ /* 0x000fe20008000000 */
[----:B------:R-:W-:-:S08]  /*3440*/  UMOV UR6, UR14 ;  /* 0x0000000e00067c82 */ /* 0x000fd00008000000 */
.L_x_64:
[----:B------:R-:W-:Y:S02]  /*3450*/  UIADD3 UR16, UPT, UPT, UR16, 0x1, URZ ;  /* 0x0000000110107890 */ /* 0x000fe4000fffe0ff */
[----:B--2---:R-:W-:Y:S02]  /*3460*/  ULEA UR5, UR6, UR17, 0x3 ;  /* 0x0000001106057291 */ /* 0x004fe4000f8e18ff */
[----:B------:R-:W-:Y:S01]  /*3470*/  UISETP.NE.AND UP3, UPT, UR16, URZ, UPT ;  /* 0x000000ff1000728c */ /* 0x000fe2000bf65270 */
[----:B---3--:R-:W-:Y:S10]  /*3480*/  @P2 BRA `(.L_x_62) ;  /* 0x00000000000c2947 */ /* 0x008ff40003800000 */
[----:B-1----:R-:W-:Y:S04]  /*3490*/  SHF.L.U32 R3, R8, 0x1f, RZ ;  /* 0x0000001f08037819 */ /* 0x002fe800000006ff */
[----:B------:R-:W1:Y:S02]  /*34a0*/  SYNCS.PHASECHK.TRANS64.TRYWAIT P0, [UR5], R3 ;  /* 0x00000003ff0075a7 */ /* 0x000e640008001105 */
[----:B-1----:R-:W-:Y:S05]  /*34b0*/  @!P0 BRA `(.L_x_63) ;  /* 0x0000008400308947 */ /* 0x002fea0003800000 */
.L_x_62:
[----:B------:R-:W-:Y:S01]  /*34c0*/  UISETP.NE.AND UP0, UPT, UR15, 0x1, UPT ;  /* 0x000000010f00788c */ /* 0x000fe2000bf05270 */
[----:B------:R-:W-:Y:S01]  /*34d0*/  PLOP3.LUT P2, PT, PT, PT, PT, 0x80, 0x8 ;  /* 0x000000000008781c */ /* 0x000fe20003f4f070 */
[----:B------:R-:W-:Y:S02]  /*34e0*/  UIADD3 UR4, UPT, UPT, UR6, 0x1, URZ ;  /* 0x0000000106047890 */ /* 0x000fe4000fffe0ff */
[----:B------:R-:W-:Y:S02]  /*34f0*/  ULEA UR12, UR6, UR21, 0xa ;  /* 0x00000015060c7291 */ /* 0x000fe4000f8e50ff */
[----:B------:R-:W-:Y:S01]  /*3500*/  UISETP.NE.AND UP1, UPT, UR4, 0x3, UPT ;  /* 0x000000030400788c */ /* 0x000fe2000bf25270 */
[----:B------:R-:W-:Y:S01]  /*3510*/  PLOP3.LUT P0, PT, PT, PT, UP0, 0x80, 0x8 ;  /* 0x000000000008781c */ /* 0x000fe20003f0f008 */
[----:B------:R-:W-:Y:S02]  /*3520*/  UIADD3 UR10, UPT, UPT, UR12, 0x2, URZ ;  /* 0x000000020c0a7890 */ /* 0x000fe4000fffe0ff */
[----:B------:R-:W-:Y:S02]  /*3530*/  USEL UR7, URZ, 0x1, UP1 ;  /* 0x00000001ff077887 */ /* 0x000fe40008800000 */
[----:B------:R-:W-:Y:S02]  /*3540*/  USEL UR14, UR4, URZ, UP1 ;  /* 0x000000ff040e7287 */ /* 0x000fe40008800000 */
[----:B------:R-:W-:Y:S02]  /*3550*/  UIADD3 UR15, UPT, UPT, UR15, -0x1, URZ ;  /* 0xffffffff0f0f7890 */ /* 0x000fe4000fffe0ff */
[----:B------:R-:W-:Y:S01]  /*3560*/  @UP0 ULEA UR4, UR14, UR17, 0x3 ;  /* 0x000000110e040291 */ /* 0x000fe2000f8e18ff */
[----:B------:R-:W-:Y:S01]  /*3570*/  LOP3.LUT R8, R8, UR7, RZ, 0x3c, !PT ;  /* 0x0000000708087c12 */ /* 0x000fe2000f8e3cff */
[----:B------:R-:W-:Y:S01]  /*3580*/  UIADD3 UR7, UPT, UPT, UR5, 0x18, URZ ;  /* 0x0000001805077890 */ /* 0x000fe2000fffe0ff */
[----:B------:R-:W-:Y:S02]  /*3590*/  UMOV UR13, 0x80004020 ;  /* 0x80004020000d7882 */ /* 0x000fe40000000000 */
[----:B-1----:R-:W-:Y:S01]  /*35a0*/  @P0 SHF.L.U32 R0, R8, 0x1f, RZ ;  /* 0x0000001f08000819 */ /* 0x002fe200000006ff */
[----:B------:R-:W-:Y:S01]  /*35b0*/  UMOV UR5, 0x80004020 ;  /* 0x8000402000057882 */ /* 0x000fe20000000000 */
[----:B------:R-:W-:Y:S01]  /*35c0*/  UMOV UR11, 0x80004020 ;  /* 0x80004020000b7882 */ /* 0x000fe20000000000 */
[----:B------:R-:W-:Y:S01]  /*35d0*/  UMOV UR9, 0x80004020 ;  /* 0x8000402000097882 */ /* 0x000fe20000000000 */
[----:B------:R2:W3:Y:S01]  /*35e0*/  @P0 SYNCS.PHASECHK.TRANS64.TRYWAIT P2, [UR4], R0 ;  /* 0x00000000ff0005a7 */ /* 0x0004e20008041104 */
[----:B------:R-:W-:Y:S03]  /*35f0*/  ULEA UR4, UR6, UR20, 0x9 ;  /* 0x0000001406047291 */ /* 0x000fe6000f8e48ff */
[----:B------:R-:W-:Y:S01]  /*3600*/  UMOV UR6, UR14 ;  /* 0x0000000e00067c82 */ /* 0x000fe20008000000 */
[----:B------:R-:W-:Y:S05]  /*3610*/  UIADD3 UR8, UPT, UPT, UR4, 0x2, URZ ;  /* 0x0000000204087890 */ /* 0x000fea000fffe0ff */
[----:B------:R2:W-:Y:S01]  /*3620*/  UTCQMMA gdesc[UR4], gdesc[UR12], tmem[UR18], tmem[UR26], idesc[UR27], UP2 ;  /* 0x00ff1a0c040075ea */ /* 0x0005e20009000312 */
[----:B------:R-:W-:Y:S03]  /*3630*/  UPLOP3.LUT UP2, UPT, UPT, UPT, UPT, 0x80, 0x8 ;  /* 0x000000000008789c */ /* 0x000fe60003f4f070 */
[----:B------:R2:W-:Y:S01]  /*3640*/  UTCQMMA gdesc[UR8], gdesc[UR10], tmem[UR18], tmem[UR24], idesc[UR25], UPT ;  /* 0x00ff180a080075ea */ /* 0x0005e2000b800312 */
[----:B------:R2:W-:Y:S01]  /*3650*/  UTCBAR.MULTICAST [UR7], URZ, UR19 ;  /* 0x000000ff070073e9 */ /* 0x0005e20008000813 */
[----:B------:R-:W-:Y:S06]  /*3660*/  BRA.U UP3, `(.L_x_64) ;  /* 0xfffffffd03787547 */ /* 0x000fec000b83ffff */
.L_x_61:
[----:B--2---:R-:W-:Y:S01]  /*3670*/  UIADD3 UR4, UPT, UPT, UR23, 0x1, URZ ;  /* 0x0000000117047890 */ /* 0x004fe2000fffe0ff */
[C---:B------:R-:W-:Y:S01]  /*3680*/  ISETP.NE.AND P0, PT, R10.reuse, 0x2, PT ;  /* 0x000000020a00780c */ /* 0x040fe20003f05270 */
[----:B------:R-:W-:Y:S02]  /*3690*/  UIADD3 UR5, UPT, UPT, UR22, 0xa0, URZ ;  /* 0x000000a016057890 */ /* 0x000fe4000fffe0ff */
[----:B------:R-:W-:Y:S01]  /*36a0*/  UISETP.NE.AND UP0, UPT, UR4, 0x2, UPT ;  /* 0x000000020400788c */ /* 0x000fe2000bf05270 */
[----:B-1----:R-:W-:Y:S02]  /*36b0*/  SEL R0, RZ, 0x1, P0 ;  /* 0x00000001ff007807 */ /* 0x002fe40000000000 */
[----:B------:R-:W-:Y:S01]  /*36c0*/  SEL R10, R10, RZ, P0 ;  /* 0x000000ff0a0a7207 */ /* 0x000fe20000000000 */
[----:B------:R-:W-:Y:S01]  /*36d0*/  USEL UR6, URZ, 0x1, UP0 ;  /* 0x00000001ff067887 */ /* 0x000fe20008000000 */
[----:B------:R-:W-:Y:S01]  /*36e0*/  LOP3.LUT R9, R9, R0, RZ, 0x3c, !PT ;  /* 0x0000000009097212 */ /* 0x000fe200078e3cff */
[----:B------:R-:W-:Y:S01]  /*36f0*/  USEL UR23, UR4, URZ, UP0 ;  /* 0x000000ff04177287 */ /* 0x000fe20008000000 */
[----:B------:R1:W-:Y:S03]  /*3700*/  UTCBAR [UR5], URZ ;  /* 0x000000ff050073e9 */ /* 0x0003e600080000ff */
[----:B------:R-:W-:Y:S01]  /*3710*/  LOP3.LUT R11, R11, UR6, RZ, 0x3c, !PT ;  /* 0x000000060b0b7c12 */ /* 0x000fe2000f8e3cff */
[----:B------:R-:W-:Y:S07]  /*3720*/  @P1 BRA `(.L_x_65) ;  /* 0xfffffff800c81947 */ /* 0x000fee000383ffff */
[----:B------:R-:W2:Y:S01]  /*3730*/  S2UR UR7, SR_CgaCtaId ;  /* 0x00000000000779c3 */ /* 0x000ea20000008800 */
[----:B------:R-:W-:Y:S01]  /*3740*/  ELECT P0, URZ, PT ;  /* 0x0000000000ff782f */ /* 0x000fe20003800000 */
[----:B------:R-:W-:Y:S01]  /*3750*/  IMAD.MOV.U32 R0, RZ, RZ, 0x1 ;  /* 0x00000001ff007424 */ /* 0x000fe200078e00ff */
[----:B------:R-:W-:Y:S01]  /*3760*/  UIADD3 UR17, UPT, UPT, UR17, 0xb0, URZ ;  /* 0x000000b011117890 */ /* 0x000fe2000fffe0ff */
[----:B------:R-:W-:Y:S01]  /*3770*/  SHF.L.U32 R3, R11, 0x1f, RZ ;  /* 0x0000001f0b037819 */ /* 0x000fe200000006ff */
[----:B------:R-:W-:-:S03]  /*3780*/  UMOV UR4, 0x40 ;  /* 0x0000004000047882 */ /* 0x000fc60000000000 */
[----:B------:R-:W-:Y:S01]  /*3790*/  UVIRTCOUNT.DEALLOC.SMPOOL 0x80 ;  /* 0x000000800000784c */ /* 0x000fe20000000000 */
[----:B--2---:R-:W-:Y:S02]  /*37a0*/  ULEA UR7, UR7, UR4, 0x18 ;  /* 0x0000000407077291 */ /* 0x004fe4000f8ec0ff */
[----:B------:R-:W-:-:S07]  /*37b0*/  ULEA UR4, UR23, UR17, 0x3 ;  /* 0x0000001117047291 */ /* 0x000fce000f8e18ff */
[----:B------:R2:W-:Y:S02]  /*37c0*/  @P0 STS.U8 [UR7+0x1c], R0 ;  /* 0x00001c00ff000988 */ /* 0x0005e40008000007 */
[----:B------:R-:W4:Y:S02]  /*37d0*/  SYNCS.PHASECHK.TRANS64.TRYWAIT P0, [UR4], R3 ;  /* 0x00000003ff0075a7 */ /* 0x000f240008001104 */
[----:B--2-4-:R-:W-:Y:S05]  /*37e0*/  @!P0 BRA `(.L_x_66) ;  /* 0x00000080007c8947 */ /* 0x014fea0003800000 */
.L_x_150:
[----:B------:R-:W-:-:S04]  /*37f0*/  UIADD3 UR4, UPT, UPT, UR23, 0x1, URZ ;  /* 0x0000000117047890 */ /* 0x000fc8000fffe0ff */
[----:B------:R-:W-:-:S04]  /*3800*/  UISETP.NE.AND UP0, UPT, UR4, 0x2, UPT ;  /* 0x000000020400788c */ /* 0x000fc8000bf05270 */
[----:B-1----:R-:W-:Y:S02]  /*3810*/  USEL UR5, URZ, 0x1, UP0 ;  /* 0x00000001ff057887 */ /* 0x002fe40008000000 */
[----:B------:R-:W-:-:S04]  /*3820*/  USEL UR4, UR4, URZ, UP0 ;  /* 0x000000ff04047287 */ /* 0x000fc80008000000 */
[----:B------:R-:W-:Y:S01]  /*3830*/  ULEA UR4, UR4, UR17, 0x3 ;  /* 0x0000001104047291 */ /* 0x000fe2000f8e18ff */
[----:B--2---:R-:W-:-:S04]  /*3840*/  LOP3.LUT R3, R11, UR5, RZ, 0x3c, !PT ;  /* 0x000000050b037c12 */ /* 0x004fc8000f8e3cff */
[----:B------:R-:W-:-:S04]  /*3850*/  SHF.L.U32 R3, R3, 0x1f, RZ ;  /* 0x0000001f03037819 */ /* 0x000fc800000006ff */
[----:B------:R-:W1:Y:S02]  /*3860*/  SYNCS.PHASECHK.TRANS64.TRYWAIT P0, [UR4], R3 ;  /* 0x00000003ff0075a7 */ /* 0x000e640008001104 */
[----:B-1----:R-:W-:Y:S05]  /*3870*/  @!P0 BRA `(.L_x_67) ;  /* 0x0000008000708947 */ /* 0x002fea0003800000 */
.L_x_152:
[----:B------:R-:W-:Y:S01]  /*3880*/  NOP ;  /* 0x0000000000007918 */ /* 0x000fe20000000000 */
[----:B-1----:R-:W1:Y:S01]  /*3890*/  LDS R0, [UR7+0x14] ;  /* 0x00001407ff007984 */ /* 0x002e620008000800 */
[----:B------:R-:W-:Y:S01]  /*38a0*/  ULOP3.LUT UR4, UR30, 0xffff, URZ, 0xc0, !UPT ;  /* 0x0000ffff1e047892 */ /* 0x000fe2000f8ec0ff */
[----:B------:R-:W-:Y:S01]  /*38b0*/  UMOV UR5, 0xffff ;  /* 0x0000ffff00057882 */ /* 0x000fe20000000000 */
[----:B------:R-:W-:Y:S02]  /*38c0*/  UMOV UR6, 0x1 ;  /* 0x0000000100067882 */ /* 0x000fe40000000000 */
[----:B------:R-:W-:-:S04]  /*38d0*/  USHF.R.U32.HI UR4, URZ, 0x5, UR4 ;  /* 0x00000005ff047899 */ /* 0x000fc80008011604 */
[----:B------:R-:W-:Y:S02]  /*38e0*/  USHF.L.U32 UR5, UR5, UR4, URZ ;  /* 0x0000000405057299 */ /* 0x000fe400080006ff */
[----:B------:R-:W-:-:S04]  /*38f0*/  USHF.L.U32 UR4, UR6, UR4, URZ ;  /* 0x0000000406047299 */ /* 0x000fc800080006ff */
[----:B-1----:R-:W-:-:S04]  /*3900*/  LOP3.LUT R0, R0, UR5, RZ, 0xc0, !PT ;  /* 0x0000000500007c12 */ /* 0x002fc8000f8ec0ff */
[----:B------:R-:W-:-:S13]  /*3910*/  ISETP.NE.AND P0, PT, R0, UR5, PT ;  /* 0x0000000500007c0c */ /* 0x000fda000bf05270 */
[----:B------:R-:W-:Y:S05]  /*3920*/  @P0 BRA `(.L_x_68) ;  /* 0x0000000000580947 */ /* 0x000fea0003800000 */
[----:B------:R-:W1:Y:S02]  /*3930*/  LDS R0, [UR7+0x18] ;  /* 0x00001807ff007984 */ /* 0x000e640008000800 */
[----:B-1----:R-:W-:-:S04]  /*3940*/  LOP3.LUT R0, R0, UR4, RZ, 0xc0, !PT ;  /* 0x0000000400007c12 */ /* 0x002fc8000f8ec0ff */
[----:B------:R-:W-:-:S13]  /*3950*/  ISETP.NE.AND P0, PT, R0, UR4, PT ;  /* 0x0000000400007c0c */ /* 0x000fda000bf05270 */
[----:B------:R-:W-:Y:S05]  /*3960*/  @P0 BRA `(.L_x_69) ;  /* 0x00000000003c0947 */ /* 0x000fea0003800000 */
[----:B------:R-:W1:Y:S01]  /*3970*/  S2R R2, SR_LANEID ;  /* 0x0000000000027919 */ /* 0x000e620000000000 */
[----:B------:R-:W-:Y:S01]  /*3980*/  ULOP3.LUT UR5, URZ, UR5, URZ, 0x33, !UPT ;  /* 0x00000005ff057292 */ /* 0x000fe2000f8e33ff */
[----:B------:R-:W-:Y:S01]  /*3990*/  LOP3.LUT R4, RZ, UR4, RZ, 0x33, !PT ;  /* 0x00000004ff047c12 */ /* 0x000fe2000f8e33ff */
[----:B------:R-:W-:Y:S02]  /*39a0*/  VOTEU.ANY UR4, UPT, PT ;  /* 0x0000000000047886 */ /* 0x000fe400038e0100 */
[----:B------:R-:W-:Y:S01]  /*39b0*/  UFLO.U32 UR4, UR4 ;  /* 0x00000004000472bd */ /* 0x000fe200080e0000 */
[----:B------:R-:W2:Y:S01]  /*39c0*/  REDUX UR6, R4 ;  /* 0x00000000040673c4 */ /* 0x000ea20000000000 */
[----:B------:R-:W-:-:S06]  /*39d0*/  IMAD.U32 R0, RZ, RZ, UR5 ;  /* 0x00000005ff007e24 */ /* 0x000fcc000f8e00ff */
[----:B------:R4:W-:Y:S01]  /*39e0*/  UTCATOMSWS.AND URZ, UR5 ;  /* 0x0000000500ff79e3 */ /* 0x0009e20008000000 */
[----:B------:R-:W3:Y:S01]  /*39f0*/  REDUX UR8, R0 ;  /* 0x00000000000873c4 */ /* 0x000ee20000000000 */
[----:B-1----:R-:W-:Y:S01]  /*3a00*/  ISETP.EQ.U32.AND P0, PT, R2, UR4, PT ;  /* 0x0000000402007c0c */ /* 0x002fe2000bf02070 */
[----:B--2---:R-:W-:Y:S01]  /*3a10*/  IMAD.U32 R2, RZ, RZ, UR6 ;  /* 0x00000006ff027e24 */ /* 0x004fe2000f8e00ff */
[----:B---3--:R-:W-:-:S11]  /*3a20*/  MOV R3, UR8 ;  /* 0x0000000800037c02 */ /* 0x008fd60008000f00 */
[----:B------:R4:W-:Y:S04]  /*3a30*/  @P0 ATOMS.AND RZ, [UR7+0x14], R3 ;  /* 0x00001403ffff098c */ /* 0x0009e8000a800007 */
[----:B------:R4:W-:Y:S01]  /*3a40*/  @P0 ATOMS.AND RZ, [UR7+0x18], R2 ;  /* 0x00001802ffff098c */ /* 0x0009e2000a800007 */
[----:B------:R-:W-:Y:S05]  /*3a50*/  BRA `(.L_x_70) ;  /* 0x0000000000147947 */ /* 0x000fea0003800000 */
.L_x_69:
[----:B------:R-:W-:Y:S02]  /*3a60*/  MOV R2, 0x3a80 ;  /* 0x00003a8000027802 */ /* 0x000fe40000000f00 */
[----:B---3-5:R-:W-:Y:S05]  /*3a70*/  CALL.REL.NOINC `($__internal_0_$__cuda_sm10x_tcgen05_guardrail_trap_col_being_dealloced_not_returned_by_alloc) ;  /* 0x0000008400547944 */ /* 0x028fea0003c00000 */
[----:B------:R-:W-:Y:S05]  /*3a80*/  BRA `(.L_x_70) ;  /* 0x0000000000087947 */ /* 0x000fea0003800000 */
.L_x_68:
[----:B------:R-:W-:Y:S02]  /*3a90*/  MOV R2, 0x3ab0 ;  /* 0x00003ab000027802 */ /* 0x000fe40000000f00 */
[----:B---3-5:R-:W-:Y:S05]  /*3aa0*/  CALL.REL.NOINC `($__internal_2_$__cuda_sm10x_tcgen05_guardrail_trap_unallocated_columns_being_dealloced) ;  /* 0x0000008400607944 */ /* 0x028fea0003c00000 */
.L_x_70:
[----:B------:R-:W-:Y:S01]  /*3ab0*/  NOP ;  /* 0x0000000000007918 */ /* 0x000fe20000000000 */
[----:B----4-:R-:W-:Y:S05]  /*3ac0*/  EXIT ;  /* 0x000000000000794d */ /* 0x010fea0003800000 */
.L_x_54:
[----:B------:R-:W-:-:S09]  /*3ad0*/  UISETP.NE.OR UP0, UPT, UR17, 0x3, !UP3 ;  /* 0x000000031100788c */ /* 0x000fd2000df05670 */
[----:B------:R-:W-:Y:S05]  /*3ae0*/  BRA.U UP0, `(.L_x_71) ;  /* 0x0000001100587547 */ /* 0x000fea000b800000 */
[----:B------:R-:W1:Y:S01]  /*3af0*/  S2UR UR10, SR_CgaCtaId ;  /* 0x00000000000a79c3 */ /* 0x000e620000008800 */
[----:B------:R-:W2:Y:S01]  /*3b00*/  LDCU UR31, c[0x0][0x370] ;  /* 0x00006e00ff1f77ac */ /* 0x000ea20008000800 */
[----:B------:R-:W-:Y:S02]  /*3b10*/  HFMA2 R13, -RZ, RZ, 0, 0 ;  /* 0x00000000ff0d7431 */ /* 0x000fe400000001ff */
[----:B------:R-:W-:Y:S01]  /*3b20*/  IMAD.MOV.U32 R15, RZ, RZ, 0x1 ;  /* 0x00000001ff0f7424 */ /* 0x000fe200078e00ff */
[----:B------:R-:W-:Y:S01]  /*3b30*/  MOV R7, 0x2000 ;  /* 0x0000200000077802 */ /* 0x000fe20000000f00 */
[----:B------:R-:W2:Y:S01]  /*3b40*/  LDCU.128 UR44, c[0x0][0xb10] ;  /* 0x00016200ff2c77ac */ /* 0x000ea20008000c00 */
[----:B------:R-:W-:Y:S01]  /*3b50*/  IMAD.MOV.U32 R14, RZ, RZ, RZ ;  /* 0x000000ffff0e7224 */ /* 0x000fe200078e00ff */
[----:B------:R-:W3:Y:S01]  /*3b60*/  LDC.64 R16, c[0x0][0x348] ;  /* 0x0000d200ff107b82 */ /* 0x000ee20000000a00 */
[----:B------:R-:W4:Y:S01]  /*3b70*/  LDCU UR30, c[0x0][0x374] ;  /* 0x00006e80ff1e77ac */ /* 0x000f220008000800 */
[----:B------:R-:W1:Y:S06]  /*3b80*/  LDCU UR15, c[0x0][0xb0c] ;  /* 0x00016180ff0f77ac */ /* 0x000e6c0008000800 */
[----:B------:R-:W3:Y:S01]  /*3b90*/  LDC.64 R2, c[0x0][0x888] ;  /* 0x00022200ff027b82 */ /* 0x000ee20000000a00 */
[----:B------:R-:W3:Y:S01]  /*3ba0*/  LDCU UR49, c[0x0][0xb20] ;  /* 0x00016400ff3177ac */ /* 0x000ee20008000800 */
[----:B------:R-:W3:Y:S06]  /*3bb0*/  LDCU UR4, c[0x0][0xb30] ;  /* 0x00016600ff0477ac */ /* 0x000eec0008000800 */
[----:B------:R-:W3:Y:S01]  /*3bc0*/  LDC.64 R4, c[0x0][0x890] ;  /* 0x00022400ff047b82 */ /* 0x000ee20000000a00 */
[----:B------:R-:W-:Y:S01]  /*3bd0*/  UMOV UR21, 0x400 ;  /* 0x0000040000157882 */ /* 0x000fe20000000000 */
[----:B--2---:R-:W-:-:S02]  /*3be0*/  UIMAD.WIDE.U32 UR6, UR31, UR44, URZ ;  /* 0x0000002c1f0672a5 */ /* 0x004fc4000f8e00ff */
[----:B----4-:R-:W-:Y:S02]  /*3bf0*/  UIMAD.WIDE.U32 UR8, UR30, UR47, URZ ;  /* 0x0000002f1e0872a5 */ /* 0x010fe4000f8e00ff */
[----:B-1----:R-:W-:Y:S02]  /*3c00*/  ULEA UR21, UR10, UR21, 0x18 ;  /* 0x000000150a157291 */ /* 0x002fe4000f8ec0ff */
[----:B------:R-:W-:Y:S02]  /*3c10*/  UPLOP3.LUT UP3, UPT, UPT, UPT, UPT, 0x40, 0x4 ;  /* 0x000000000004789c */ /* 0x000fe40003f6e870 */
[----:B------:R-:W-:Y:S02]  /*3c20*/  UIADD3 UR37, UPT, UPT, UR21, 0x48, URZ ;  /* 0x0000004815257890 */ /* 0x000fe4000fffe0ff */
[----:B------:R-:W-:Y:S02]  /*3c30*/  UIADD3 UR33, UPT, UPT, UR21, 0x30, URZ ;  /* 0x0000003015217890 */ /* 0x000fe4000fffe0ff */
[----:B------:R-:W-:-:S02]  /*3c40*/  UIADD3 UR25, UPT, UPT, UR21, 0x38, URZ ;  /* 0x0000003815197890 */ /* 0x000fc4000fffe0ff */
[----:B------:R-:W-:Y:S01]  /*3c50*/  UIADD3 UR17, UPT, UPT, UR21, 0x40, URZ ;  /* 0x0000004015117890 */ /* 0x000fe2000fffe0ff */
[----:B------:R-:W-:Y:S01]  /*3c60*/  UMOV UR6, UR7 ;  /* 0x0000000700067c82 */ /* 0x000fe20008000000 */
[----:B------:R-:W-:Y:S01]  /*3c70*/  UMOV UR41, UR9 ;  /* 0x0000000900297c82 */ /* 0x000fe20008000000 */
[----:B------:R-:W-:Y:S02]  /*3c80*/  UISETP.GE.AND UP0, UPT, UR42, 0x1, UPT ;  /* 0x000000012a00788c */ /* 0x000fe4000bf06270 */
[----:B------:R-:W-:Y:S01]  /*3c90*/  UISETP.NE.AND UP4, UPT, UR42, 0x1, UPT ;  /* 0x000000012a00788c */ /* 0x000fe2000bf85270 */
[----:B------:R-:W1:Y:S01]  /*3ca0*/  LDCU.64 UR22, c[0x0][0xb28] ;  /* 0x00016500ff1677ac */ /* 0x000e620008000a00 */
[----:B------:R-:W-:Y:S02]  /*3cb0*/  UISETP.NE.AND UP6, UPT, UR15, 0x1, UPT ;  /* 0x000000010f00788c */ /* 0x000fe4000bfc5270 */
[----:B------:R-:W-:Y:S02]  /*3cc0*/  UISETP.NE.AND UP5, UPT, UR46, 0x1, UPT ;  /* 0x000000012e00788c */ /* 0x000fe4000bfa5270 */
[----:B------:R-:W-:-:S02]  /*3cd0*/  UPRMT UR37, UR10, 0x654, UR37 ;  /* 0x000006540a257896 */ /* 0x000fc40008000025 */
[----:B------:R-:W-:Y:S02]  /*3ce0*/  USHF.R.U32.HI UR43, URZ, UR45, UR6 ;  /* 0x0000002dff2b7299 */ /* 0x000fe40008011606 */
[----:B------:R-:W-:Y:S02]  /*3cf0*/  UPRMT UR40, UR10, 0x654, UR33 ;  /* 0x000006540a287896 */ /* 0x000fe40008000021 */
[----:B------:R-:W-:Y:S02]  /*3d00*/  UPRMT UR39, UR10, 0x654, UR25 ;  /* 0x000006540a277896 */ /* 0x000fe40008000019 */
[----:B------:R-:W-:Y:S02]  /*3d10*/  UPRMT UR38, UR10, 0x654, UR17 ;  /* 0x000006540a267896 */ /* 0x000fe40008000011 */
[----:B---3--:R-:W-:Y:S02]  /*3d20*/  USHF.R.U32.HI UR41, URZ, UR49, UR41 ;  /* 0x00000031ff297299 */ /* 0x008fe40008011629 */
[----:B------:R-:W-:-:S11]  /*3d30*/  UISETP.NE.AND UP2, UPT, UR4, 0x1, UPT ;  /* 0x000000010400788c */ /* 0x000fd6000bf45270 */
.L_x_82:
[C---:B------:R-:W-:Y:S02]  /*3d40*/  LEA R12, R14.reuse, UR21, 0x3 ;  /* 0x000000150e0c7c11 */ /* 0x040fe4000f8e18ff */
[----:B------:R-:W-:Y:S02]  /*3d50*/  SHF.L.U32 R9, R13, 0x1f, RZ ;  /* 0x0000001f0d097819 */ /* 0x000fe400000006ff */
[----:B------:R-:W-:Y:S02]  /*3d60*/  LEA R10, R14, UR21, 0x4 ;  /* 0x000000150e0a7c11 */ /* 0x000fe4000f8e20ff */
[----:B--2---:R-:W2:Y:S02]  /*3d70*/  SYNCS.PHASECHK.TRANS64.TRYWAIT P0, [R12+URZ+0x80], R9 ;  /* 0x000080090c0075a7 */ /* 0x004ea400080011ff */
[----:B--2---:R-:W-:Y:S05]  /*3d80*/  @!P0 BRA `(.L_x_72) ;  /* 0x0000007c00448947 */ /* 0x004fea0003800000 */
.L_x_153:
[----:B--2---:R-:W2:Y:S01]  /*3d90*/  LDS.128 R8, [R10+0xf0] ;  /* 0x0000f0000a087984 */ /* 0x004ea20000000c00 */
[----:B------:R-:W-:Y:S01]  /*3da0*/  UISETP.GE.AND UP0, UPT, UR42, 0x1, UPT ;  /* 0x000000012a00788c */ /* 0x000fe2000bf06270 */
[----:B------:R-:W-:Y:S01]  /*3db0*/  @!PT LDS RZ, [RZ] ;  /* 0x00000000fffff984 */ /* 0x000fe20000000800 */
[----:B------:R-:W-:Y:S01]  /*3dc0*/  @!PT LDS RZ, [RZ] ;  /* 0x00000000fffff984 */ /* 0x000fe20000000800 */
[----:B------:R-:W-:Y:S01]  /*3dd0*/  @!PT LDS RZ, [RZ] ;  /* 0x00000000fffff984 */ /* 0x000fe20000000800 */
[----:B------:R-:W-:Y:S01]  /*3de0*/  @!PT LDS RZ, [RZ] ;  /* 0x00000000fffff984 */ /* 0x000fe20000000800 */
[----:B------:R3:W-:Y:S06]  /*3df0*/  MEMBAR.ALL.CTA ;  /* 0x0000000000007992 */ /* 0x0007ec0000008000 */
[----:B---3--:R-:W3:Y:S01]  /*3e00*/  FENCE.VIEW.ASYNC.S ;  /* 0x00000000000073c6 */ /* 0x008ee20000000000 */
[----:B--2---:R-:W-:Y:S11]  /*3e10*/  LOP3.LUT P0, RZ, R10, 0x1, RZ, 0xc0, !PT ;  /* 0x000000010aff7812 */ /* 0x004ff6000780c0ff */
[----:B------:R-:W-:Y:S02]  /*3e20*/  @!UPT UIADD3 URZ, UPT, UPT, URZ, URZ, URZ ;  /* 0x000000fffffff290 */ /* 0x000fe4000fffe0ff */
[----:B---3--:R-:W-:Y:S01]  /*3e30*/  VOTEU.ANY UP1, P0 ;  /* 0x0000000000ff7886 */ /* 0x008fe20000020100 */
[----:B------:R-:W-:Y:S11]  /*3e40*/  PLOP3.LUT P0, PT, PT, PT, UP1, 0x80, 0x8 ;  /* 0x000000000008781c */ /* 0x000ff60003f0f018 */
[----:B------:R-:W-:Y:S02]  /*3e50*/  @!UPT UIADD3 URZ, UPT, UPT, URZ, URZ, URZ ;  /* 0x000000fffffff290 */ /* 0x000fe4000fffe0ff */
[----:B------:R-:W-:Y:S02]  /*3e60*/  @P0 SHF.R.U32.HI R0, RZ, 0x10, R9 ;  /* 0x00000010ff000819 */ /* 0x000fe40000011609 */
[----:B------:R-:W-:Y:S02]  /*3e70*/  @P0 MOV R6, R8 ;  /* 0x0000000800060202 */ /* 0x000fe40000000f00 */
[----:B------:R-:W-:Y:S01]  /*3e80*/  @P0 R2UR UR4, R0 ;  /* 0x00000000000402ca */ /* 0x000fe200000e0000 */
[----:B------:R-:W-:Y:S01]  /*3e90*/  VIADD R0, R12, 0x90 ;  /* 0x000000900c007836 */ /* 0x000fe20000000000 */
[----:B------:R-:W-:Y:S02]  /*3ea0*/  @P0 LOP3.LUT R8, R9, 0xffff, RZ, 0xc0, !PT ;  /* 0x0000ffff09080812 */ /* 0x000fe400078ec0ff */
[----:B------:R-:W-:Y:S02]  /*3eb0*/  @P0 R2UR UR6, R6 ;  /* 0x00000000060602ca */ /* 0x000fe400000e0000 */
[----:B------:R-:W-:Y:S02]  /*3ec0*/  PRMT R0, RZ, 0x654, R0 ;  /* 0x00000654ff007816 */ /* 0x000fe40000000000 */
[----:B------:R-:W-:Y:S02]  /*3ed0*/  @P0 R2UR UR5, R8 ;  /* 0x00000000080502ca */ /* 0x000fe400000e0000 */
[----:B------:R2:W-:Y:S03]  /*3ee0*/  SYNCS.ARRIVE.TRANS64.RED.A1T0 RZ, [R0+URZ], RZ ;  /* 0x000000ff00ff79a7 */ /* 0x0005e600081004ff */
[----:B------:R-:W-:Y:S04]  /*3ef0*/  @UP1 UMOV UR29, UR4 ;  /* 0x00000004001d1c82 */ /* 0x000fe80008000000 */
[----:B------:R-:W-:Y:S04]  /*3f00*/  @UP1 UMOV UR14, UR6 ;  /* 0x00000006000e1c82 */ /* 0x000fe80008000000 */
[----:B------:R-:W-:Y:S01]  /*3f10*/  @UP1 UMOV UR13, UR5 ;  /* 0x00000005000d1c82 */ /* 0x000fe20008000000 */
[----:B------:R-:W-:Y:S05]  /*3f20*/  BRA.U !UP0, `(.L_x_73) ;  /* 0x0000000108a47547 */ /* 0x000fea000b800000 */
[----:B------:R-:W-:Y:S02]  /*3f30*/  UIMAD.WIDE.U32 UR18, UR13, UR47, URZ ;  /* 0x0000002f0d1272a5 */ /* 0x000fe4000f8e00ff */
[----:B------:R-:W-:Y:S02]  /*3f40*/  UIMAD.WIDE.U32 UR26, UR14, UR44, URZ ;  /* 0x0000002c0e1a72a5 */ /* 0x000fe4000f8e00ff */
[----:B------:R-:W-:Y:S02]  /*3f50*/  USEL UR4, UR30, UR41, !UP5 ;  /* 0x000000291e047287 */ /* 0x000fe4000e800000 */
[----:B------:R-:W-:Y:S02]  /*3f60*/  USEL UR7, UR31, UR43, !UP6 ;  /* 0x0000002b1f077287 */ /* 0x000fe4000f000000 */
[----:B-1----:R-:W-:Y:S02]  /*3f70*/  UIMAD.WIDE.U32 UR8, UR4, UR22, URZ ;  /* 0x00000016040872a5 */ /* 0x002fe4000f8e00ff */
[----:B------:R-:W-:Y:S01]  /*3f80*/  UIMAD.WIDE.U32 UR10, UR7, UR22, URZ ;  /* 0x00000016070a72a5 */ /* 0x000fe2000f8e00ff */
[----:B------:R-:W-:Y:S02]  /*3f90*/  UMOV UR5, UR19 ;  /* 0x0000001300057c82 */ /* 0x000fe40008000000 */
[----:B------:R-:W-:Y:S03]  /*3fa0*/  USHF.R.U32.HI UR6, URZ, UR49, UR5 ;  /* 0x00000031ff067299 */ /* 0x000fe60008011605 */
[----:B------:R-:W-:Y:S01]  /*3fb0*/  UMOV UR5, UR27 ;  /* 0x0000001b00057c82 */ /* 0x000fe20008000000 */
[----:B------:R-:W-:Y:S02]  /*3fc0*/  USEL UR6, UR13, UR6, !UP5 ;  /* 0x000000060d067287 */ /* 0x000fe4000e800000 */
[----:B------:R-:W-:Y:S03]  /*3fd0*/  USHF.R.U32.HI UR12, URZ, UR45, UR5 ;  /* 0x0000002dff0c7299 */ /* 0x000fe60008011605 */
[----:B------:R-:W-:Y:S02]  /*3fe0*/  UMOV UR5, UR9 ;  /* 0x0000000900057c82 */ /* 0x000fe40008000000 */
[----:B------:R-:W-:Y:S03]  /*3ff0*/  @UP4 USHF.R.U32.HI UR4, URZ, UR23, UR5 ;  /* 0x00000017ff044299 */ /* 0x000fe60008011605 */
[----:B------:R-:W-:Y:S01]  /*4000*/  UMOV UR5, UR11 ;  /* 0x0000000b00057c82 */ /* 0x000fe20008000000 */
[----:B------:R-:W-:Y:S02]  /*4010*/  UIMAD UR4, UR42, UR4, URZ ;  /* 0x000000042a0472a4 */ /* 0x000fe4000f8e02ff */
[----:B------:R-:W-:Y:S02]  /*4020*/  @UP4 USHF.R.U32.HI UR7, URZ, UR23, UR5 ;  /* 0x00000017ff074299 */ /* 0x000fe40008011605 */
[----:B------:R-:W-:Y:S02]  /*4030*/  UIMAD.WIDE.U32 UR10, UR6, UR22, URZ ;  /* 0x00000016060a72a5 */ /* 0x000fe4000f8e00ff */
[----:B------:R-:W-:Y:S02]  /*4040*/  USEL UR5, UR14, UR12, !UP6 ;  /* 0x0000000c0e057287 */ /* 0x000fe4000f000000 */
[----:B------:R-:W-:Y:S02]  /*4050*/  UIMAD UR8, UR42, UR7, URZ ;  /* 0x000000072a0872a4 */ /* 0x000fe4000f8e02ff */
[----:B------:R-:W-:Y:S03]  /*4060*/  UISETP.GE.AND UP0, UPT, UR6, UR4, UPT ;  /* 0x000000040600728c */ /* 0x000fe6000bf06270 */
[----:B------:R-:W-:Y:S01]  /*4070*/  UMOV UR4, UR11 ;  /* 0x0000000b00047c82 */ /* 0x000fe20008000000 */
[----:B------:R-:W-:Y:S02]  /*4080*/  UISETP.GE.OR UP0, UPT, UR5, UR8, UP0 ;  /* 0x000000080500728c */ /* 0x000fe40008706670 */
[----:B------:R-:W-:Y:S02]  /*4090*/  USHF.R.U32.HI UR4, URZ, UR23, UR4 ;  /* 0x00000017ff047299 */ /* 0x000fe40008011604 */
[----:B------:R-:W-:Y:S02]  /*40a0*/  UIMAD.WIDE.U32 UR8, UR5, UR22, URZ ;  /* 0x00000016050872a5 */ /* 0x000fe4000f8e00ff */
[----:B------:R-:W-:Y:S04]  /*40b0*/  USEL UR10, UR6, UR4, !UP4 ;  /* 0x00000004060a7287 */ /* 0x000fe8000e000000 */
[----:B------:R-:W-:Y:S01]  /*40c0*/  UIADD3 UR11, UPT, UPT, -UR10, URZ, URZ ;  /* 0x000000ff0a0b7290 */ /* 0x000fe2000fffe1ff */
[----:B------:R-:W-:Y:S02]  /*40d0*/  @!UP0 UMOV UR4, UR9 ;  /* 0x0000000900048c82 */ /* 0x000fe40008000000 */
[----:B------:R-:W-:Y:S02]  /*40e0*/  @!UP0 USHF.R.U32.HI UR4, URZ, UR23, UR4 ;  /* 0x00000017ff048299 */ /* 0x000fe40008011604 */
[----:B------:R-:W-:Y:S02]  /*40f0*/  UIMAD UR8, UR42, UR11, UR6 ;  /* 0x0000000b2a0872a4 */ /* 0x000fe4000f8e0206 */
[----:B------:R-:W-:Y:S04]  /*4100*/  @!UP0 USEL UR4, UR5, UR4, !UP4 ;  /* 0x0000000405048287 */ /* 0x000fe8000e000000 */
[----:B------:R-:W-:Y:S02]  /*4110*/  @!UP0 UIMAD UR8, UR7, UR8, UR4 ;  /* 0x00000008070882a4 */ /* 0x000fe4000f8e0204 */
[----:B------:R-:W-:Y:S02]  /*4120*/  @!UP0 UIADD3 UR9, UPT, UPT, UR10, -UR4, URZ ;  /* 0x800000040a098290 */ /* 0x000fe4000fffe0ff */
[----:B------:R-:W-:Y:S02]  /*4130*/  UIADD3 UR4, UPT, UPT, -UR5, URZ, URZ ;  /* 0x000000ff05047290 */ /* 0x000fe4000fffe1ff */
[----:B------:R-:W-:Y:S02]  /*4140*/  UIADD3 UR7, UPT, UPT, -UR6, URZ, URZ ;  /* 0x000000ff06077290 */ /* 0x000fe4000fffe1ff */
[----:B------:R-:W-:Y:S02]  /*4150*/  @!UP0 UIMAD UR6, UR9, UR42, UR5 ;  /* 0x0000002a090682a4 */ /* 0x000fe4000f8e0205 */
[----:B------:R-:W-:Y:S02]  /*4160*/  UIMAD UR14, UR15, UR4, UR14 ;  /* 0x000000040f0e72a4 */ /* 0x000fe4000f8e020e */
[----:B------:R-:W-:Y:S01]  /*4170*/  UIMAD UR13, UR46, UR7, UR13 ;  /* 0x000000072e0d72a4 */ /* 0x000fe2000f8e020d */
[----:B------:R-:W-:Y:S02]  /*4180*/  @!UP0 UMOV UR5, UR8 ;  /* 0x0000000800058c82 */ /* 0x000fe40008000000 */
[----:B------:R-:W-:Y:S02]  /*4190*/  UIMAD UR14, UR5, UR15, UR14 ;  /* 0x0000000f050e72a4 */ /* 0x000fe4000f8e020e */
[----:B------:R-:W-:Y:S11]  /*41a0*/  UIMAD UR13, UR6, UR46, UR13 ;  /* 0x0000002e060d72a4 */ /* 0x000ff6000f8e020d */
[----:B------:R-:W-:Y:S01]  /*41b0*/  @!UPT UIADD3 URZ, UPT, UPT, URZ, URZ, URZ ;  /* 0x000000fffffff290 */ /* 0x000fe2000fffe0ff */
.L_x_73:
[----:B------:R-:W3:Y:S01]  /*41c0*/  @!UP2 LDCU.128 UR8, c[0x0][0xb10] ;  /* 0x00016200ff08a7ac */ /* 0x000ee20008000c00 */
[C---:B------:R-:W-:Y:S02]  /*41d0*/  ISETP.NE.U32.AND P1, PT, R4.reuse, RZ, PT ;  /* 0x000000ff0400720c */ /* 0x040fe40003f25070 */
[----:B------:R-:W-:Y:S02]  /*41e0*/  ISETP.NE.U32.AND P0, PT, R4, RZ, PT ;  /* 0x000000ff0400720c */ /* 0x000fe40003f05070 */
[C---:B------:R-:W-:Y:S02]  /*41f0*/  ISETP.NE.AND.EX P1, PT, R5.reuse, RZ, PT, P1 ;  /* 0x000000ff0500720c */ /* 0x040fe40003f25310 */
[----:B------:R-:W-:Y:S01]  /*4200*/  ISETP.NE.AND.EX P0, PT, R5, RZ, PT, P0 ;  /* 0x000000ff0500720c */ /* 0x000fe20003f05300 */
[----:B------:R-:W4:Y:S01]  /*4210*/  @!UP2 LDCU UR5, c[0x0][0xb0c] ;  /* 0x00016180ff05a7ac */ /* 0x000f220008000800 */
[----:B------:R-:W-:Y:S01]  /*4220*/  SHF.L.U32 R9, R15, 0x1f, RZ ;  /* 0x0000001f0f097819 */ /* 0x000fe200000006ff */
[----:B------:R-:W-:Y:S02]  /*4230*/  USHF.L.U32 UR35, UR16, 0x7, URZ ;  /* 0x0000000710237899 */ /* 0x000fe400080006ff */
[----:B------:R-:W-:Y:S02]  /*4240*/  USHF.L.U32 UR34, UR20, 0x8, URZ ;  /* 0x0000000814227899 */ /* 0x000fe400080006ff */
[----:B---3--:R-:W-:Y:S07]  /*4250*/  UIMAD.WIDE.U32 UR6, UR14, UR8, URZ ;  /* 0x000000080e0672a5 */ /* 0x008fee000f8e00ff */
[----:B------:R-:W-:Y:S01]  /*4260*/  @!UP2 UMOV UR4, UR7 ;  /* 0x000000070004ac82 */ /* 0x000fe20008000000 */
[----:B----4-:R-:W-:Y:S02]  /*4270*/  @!UP2 UISETP.NE.AND UP0, UPT, UR5, 0x1, UPT ;  /* 0x000000010500a88c */ /* 0x010fe4000bf05270 */
[----:B------:R-:W-:Y:S02]  /*4280*/  @!UP2 USHF.R.U32.HI UR4, URZ, UR9, UR4 ;  /* 0x00000009ff04a299 */ /* 0x000fe40008011604 */
[----:B------:R-:W-:Y:S02]  /*4290*/  UIMAD.WIDE.U32 UR6, UR13, UR11, URZ ;  /* 0x0000000b0d0672a5 */ /* 0x000fe4000f8e00ff */
[----:B------:R-:W-:Y:S02]  /*42a0*/  @!UP2 USEL UR8, UR14, UR4, !UP0 ;  /* 0x000000040e08a287 */ /* 0x000fe4000c000000 */
[----:B------:R-:W-:Y:S03]  /*42b0*/  @!UP2 UISETP.NE.AND UP0, UPT, UR10, 0x1, UPT ;  /* 0x000000010a00a88c */ /* 0x000fe6000bf05270 */
[----:B------:R-:W-:Y:S02]  /*42c0*/  @!UP2 UMOV UR6, UR7 ;  /* 0x000000070006ac82 */ /* 0x000fe40008000000 */
[----:B------:R-:W3:Y:S02]  /*42d0*/  @!UP2 LDCU UR4, c[0x0][0xb20] ;  /* 0x00016400ff04a7ac */ /* 0x000ee40008000800 */
[----:B---3--:R-:W-:Y:S04]  /*42e0*/  @!UP2 USHF.R.U32.HI UR6, URZ, UR4, UR6 ;  /* 0x00000004ff06a299 */ /* 0x008fe80008011606 */
[----:B------:R-:W-:Y:S04]  /*42f0*/  @!UP2 USEL UR6, UR13, UR6, !UP0 ;  /* 0x000000060d06a287 */ /* 0x000fe8000c000000 */
[----:B------:R-:W-:Y:S02]  /*4300*/  @!UP2 UIADD3 UR4, UPT, UPT, -UR8, UR6, URZ ;  /* 0x000000060804a290 */ /* 0x000fe4000fffe1ff */
[----:B------:R-:W-:Y:S02]  /*4310*/  @!UP2 UIADD3 UR6, UPT, UPT, UR8, -UR6, URZ ;  /* 0x800000060806a290 */ /* 0x000fe4000fffe0ff */
[----:B------:R-:W-:Y:S02]  /*4320*/  @!UP2 UIMAD UR14, UR4, UR5, UR14 ;  /* 0x00000005040ea2a4 */ /* 0x000fe4000f8e020e */
[----:B------:R-:W-:Y:S01]  /*4330*/  @!UP2 UIMAD UR13, UR6, UR10, UR13 ;  /* 0x0000000a060da2a4 */ /* 0x000fe2000f8e020d */
[----:B------:R-:W-:Y:S11]  /*4340*/  BRA.U UP3, `(.L_x_74) ;  /* 0x0000000103107547 */ /* 0x000ff6000b800000 */
[----:B--2---:R-:W-:Y:S04]  /*4350*/  MOV R0, UR48 ;  /* 0x0000003000007c02 */ /* 0x004fe80008000f00 */
[----:B------:R-:W-:Y:S04]  /*4360*/  SHF.L.U32 R11, R0, 0x1f, RZ ;  /* 0x0000001f000b7819 */ /* 0x000fe800000006ff */
[----:B------:R-:W2:Y:S02]  /*4370*/  SYNCS.PHASECHK.TRANS64.TRYWAIT P2, [UR21+0x78], R11 ;  /* 0x0000780bff0075a7 */ /* 0x000ea40008041115 */
[----:B--2---:R-:W-:Y:S05]  /*4380*/  @!P2 BRA `(.L_x_75) ;  /* 0x0000007400d8a947 */ /* 0x004fea0003800000 */
.L_x_74:
[----:B------:R-:W-:Y:S05]  /*4390*/  @!P1 BRA `(.L_x_76) ;  /* 0x0000000000309947 */ /* 0x000fea0003800000 */
[----:B------:R-:W-:Y:S01]  /*43a0*/  ISETP.NE.U32.AND P1, PT, R2, RZ, PT ;  /* 0x000000ff0200720c */ /* 0x000fe20003f25070 */
[----:B------:R-:W3:Y:S01]  /*43b0*/  LDCU.64 UR4, c[0x0][0x358] ;  /* 0x00006b00ff0477ac */ /* 0x000ee20008000a00 */
[----:B------:R-:W-:Y:S02]  /*43c0*/  IMAD.MOV.U32 R158, RZ, RZ, 0x1 ;  /* 0x00000001ff9e7424 */ /* 0x000fe400078e00ff */
[----:B------:R-:W-:Y:S11]  /*43d0*/  ISETP.NE.AND.EX P1, PT, R3, RZ, PT, P1 ;  /* 0x000000ff0300720c */ /* 0x000ff60003f25310 */
[----:B------:R-:W-:Y:S02]  /*43e0*/  @!UPT UIADD3 URZ, UPT, UPT, URZ, URZ, URZ ;  /* 0x000000fffffff290 */ /* 0x000fe4000fffe0ff */
[----:B--2---:R-:W2:Y:S01]  /*43f0*/  @P1 LDC.64 R10, c[0x0][0x888] ;  /* 0x00022200ff0a1b82 */ /* 0x004ea20000000a00 */
[----:B------:R-:W-:Y:S04]  /*4400*/  @P1 IMAD R0, R4, UR36, RZ ;  /* 0x0000002404001c24 */ /* 0x000fe8000f8e02ff */
[----:B--2---:R-:W-:Y:S04]  /*4410*/  @P1 IMAD.WIDE R10, R0, 0x4, R10 ;  /* 0x00000004000a1825 */ /* 0x004fe800078e020a */
[----:B------:R-:W-:Y:S01]  /*4420*/  HFMA2 R0, -RZ, RZ, 0, 5.9604644775390625e-08 ;  /* 0x00000001ff007431 */ /* 0x000fe200000001ff */
[----:B---3-5:R3:W5:Y:S04]  /*4430*/  @P1 LDG.E R73, desc[UR4][R10.64] ;  /* 0x000000040a491981 */ /* 0x028768000c1e1900 */
[----:B------:R-:W-:Y:S01]  /*4440*/  @!P1 PRMT R158, R0, 0x7610, R158 ;  /* 0x00007610009e9816 */ /* 0x000fe2000000009e */
[----:B---3--:R-:W4:Y:S06]  /*4450*/  @!P1 LDC R73, c[0x0][0x880] ;  /* 0x00022000ff499b82 */ /* 0x008f2c0000000800 */
.L_x_76:
[----:B----45:R-:W-:Y:S01]  /*4460*/  @!P0 FSETP.EQ.AND P1, PT, R73, RZ, PT ;  /* 0x000000ff4900820b */ /* 0x030fe20003f22000 */
[----:B------:R-:W-:Y:S01]  /*4470*/  @!UPT UIADD3 URZ, UPT, UPT, URZ, URZ, URZ ;  /* 0x000000fffffff290 */ /* 0x000fe2000fffe0ff */
[----:B------:R-:W-:Y:S11]  /*4480*/  @!P0 BRA `(.L_x_77) ;  /* 0x0000000000188947 */ /* 0x000ff60003800000 */
[----:B------:R-:W-:Y:S02]  /*4490*/  LOP3.LUT P0, RZ, R158, 0xff, RZ, 0xc0, !PT ;  /* 0x000000ff9eff7812 */ /* 0x000fe4000780c0ff */
[----:B------:R-:W-:Y:S04]  /*44a0*/  ISETP.NE.U32.AND P1, PT, R2, RZ, PT ;  /* 0x000000ff0200720c */ /* 0x000fe80003f25070 */
[----:B------:R-:W-:Y:S04]  /*44b0*/  ISETP.NE.AND.EX P1, PT, R3, RZ, PT, P1 ;  /* 0x000000ff0300720c */ /* 0x000fe80003f25310 */
[----:B------:R-:W-:Y:S03]  /*44c0*/  PLOP3.LUT P1, PT, P1, PT, PT, 0x8, 0x80 ;  /* 0x000000000080781c */ /* 0x000fe60000f2e170 */
[----:B------:R-:W-:Y:S11]  /*44d0*/  @P0 FSETP.EQ.AND P1, PT, R73, RZ, PT ;  /* 0x000000ff4900020b */ /* 0x000ff60003f22000 */
[----:B------:R-:W-:Y:S02]  /*44e0*/  @!UPT UIADD3 URZ, UPT, UPT, URZ, URZ, URZ ;  /* 0x000000fffffff290 */ /* 0x000fe4000fffe0ff */
.L_x_77:
[----:B------:R-:W3:Y:S01]  /*44f0*/  SYNCS.PHASECHK.TRANS64.TRYWAIT P2, [UR21+0x50], R9 ;  /* 0x00005009ff0075a7 */ /* 0x000ee20008041115 */
[----:B------:R-:W-:Y:S04]  /*4500*/  ELECT P0, URZ, PT ;  /* 0x0000000000ff782f */ /* 0x000fe80003800000 */
[----:B------:R-:W-:Y:S11]  /*4510*/  PLOP3.LUT P1, PT, P1, P0, PT, 0xf2, 0x2f ;  /* 0x00000000002f781c */ /* 0x000ff60000f21e72 */
[----:B------:R-:W-:Y:S02]  /*4520*/  @!UPT UIADD3 URZ, UPT, UPT, URZ, URZ, URZ ;  /* 0x000000fffffff290 */ /* 0x000fe4000fffe0ff */
[----:B------:R-:W-:Y:S05]  /*4530*/  @!P1 IADD3 R8, P0, PT, R16, 0x580, RZ ;  /* 0x0000058010089810 */ /* 0x000fea0007f1e0ff */
[----:B------:R-:W-:Y:S01]  /*4540*/  @!P1 IMAD.X R6, RZ, RZ, R17, P0 ;  /* 0x000000ffff069224 */ /* 0x000fe200000e0611 */
[----:B---3--:R-:W-:Y:S07]  /*4550*/  @!P2 BRA `(.L_x_78) ;  /* 0x00000074007ca947 */ /* 0x008fee0003800000 */
.L_x_156:
[----:B------:R-:W-:Y:S01]  /*4560*/  @!P1 R2UR UR5, R8 ;  /* 0x00000000080592ca */ /* 0x000fe200000e0000 */
[----:B------:R-:W-:Y:S01]  /*4570*/  VOTEU.ALL UP0, P1 ;  /* 0x0000000000ff7886 */ /* 0x000fe20000800000 */
[----:B------:R-:W-:Y:S01]  /*4580*/  @!P1 R2UR UR4, R6 ;  /* 0x00000000060492ca */ /* 0x000fe200000e0000 */
[----:B--2---:R-:W-:Y:S01]  /*4590*/  @!P1 IMAD.MOV.U32 R0, RZ, RZ, 0x2000 ;  /* 0x00002000ff009424 */ /* 0x004fe200078e00ff */
[----:B------:R-:W-:Y:S01]  /*45a0*/  UMOV UR6, 0x0 ;  /* 0x0000000000067882 */ /* 0x000fe20000000000 */
[----:B------:R-:W-:Y:S01]  /*45b0*/  UMOV UR7, 0x10000000 ;  /* 0x1000000000077882 */ /* 0x000fe20000000000 */
[----:B------:R-:W-:Y:S01]  /*45c0*/  @!UP0 UIADD3 UR32, UPT, UPT, UR21, 0x200, URZ ;  /* 0x0000020015208890 */ /* 0x000fe2000fffe0ff */
[----:B------:R-:W-:Y:S01]  /*45d0*/  @!P1 IADD3 R8, P0, PT, R16, 0x580, RZ ;  /* 0x0000058010089810 */ /* 0x000fe20007f1e0ff */
[----:B------:R-:W-:Y:S04]  /*45e0*/  VOTEU.ALL UP0, P1 ;  /* 0x0000000000ff7886 */ /* 0x000fe80000800000 */
[----:B------:R-:W-:Y:S02]  /*45f0*/  @!P1 IMAD.X R6, RZ, RZ, R17, P0 ;  /* 0x000000ffff069224 */ /* 0x000fe400000e0611 */
[----:B------:R-:W-:Y:S02]  /*4600*/  IMAD.U32 R10, RZ, RZ, UR5 ;  /* 0x00000005ff0a7e24 */ /* 0x000fe4000f8e00ff */
[----:B------:R-:W-:Y:S03]  /*4610*/  IMAD.U32 R11, RZ, RZ, UR4 ;  /* 0x00000004ff0b7e24 */ /* 0x000fe6000f8e00ff */
[----:B------:R-:W-:Y:S02]  /*4620*/  @!P1 R2UR UR4, R10 ;  /* 0x000000000a0492ca */ /* 0x000fe400000e0000 */
[----:B------:R-:W-:Y:S11]  /*4630*/  @!P1 R2UR UR5, R11 ;  /* 0x000000000b0592ca */ /* 0x000ff600000e0000 */
[----:B------:R-:W-:Y:S02]  /*4640*/  @!UPT UIADD3 URZ, UPT, UPT, URZ, URZ, URZ ;  /* 0x000000fffffff290 */ /* 0x000fe4000fffe0ff */
[----:B------:R2:W-:Y:S01]  /*4650*/  @!UP0 UTMALDG.3D [UR32], [UR4], desc[UR6] ;  /* 0x00000620040085b4 */ /* 0x0005e20008011000 */
[----:B------:R2:W-:Y:S01]  /*4660*/  @!P1 SYNCS.ARRIVE.TRANS64.RED.A0TR RZ, [UR21+0x30], R0 ;  /* 0x00003000ffff99a7 */ /* 0x0005e20008300415 */
[----:B------:R-:W-:Y:S01]  /*4670*/  SYNCS.ARRIVE.TRANS64.RED.A1T0 RZ, [UR40], RZ ;  /* 0x000000ffffff79a7 */ /* 0x000fe20008100428 */
[----:B------:R-:W3:Y:S02]  /*4680*/  SYNCS.PHASECHK.TRANS64.TRYWAIT P2, [UR21+0x58], R9 ;  /* 0x00005809ff0075a7 */ /* 0x000ee40008041115 */
[----:B--23--:R-:W-:Y:S05]  /*4690*/  @!P2 BRA `(.L_x_79) ;  /* 0x000000740044a947 */ /* 0x00cfea0003800000 */
.L_x_158:
        /* <DEDUP_REMOVED lines=8> */
[----:B------:R-:W-:Y:S01]  /*4720*/  @!UP0 UIADD3 UR24, UPT, UPT, UR21, 0x2200, URZ ;  /* 0x0000220015188890 */ /* 0x000fe2000fffe0ff */
[----:B------:R-:W-:Y:S01]  /*4730*/  VOTEU.ALL UP0, P1 ;  /* 0x0000000000ff7886 */ /* 0x000fe20000800000 */
[----:B------:R-:W-:Y:S01]  /*4740*/  UMOV UR27, UR35 ;  /* 0x00000023001b7c82 */ /* 0x000fe20008000000 */
[----:B------:R-:W-:Y:S02]  /*4750*/  UMOV UR28, UR36 ;  /* 0x00000024001c7c82 */ /* 0x000fe40008000000 */
[----:B------:R-:W-:Y:S02]  /*4760*/  IMAD.U32 R10, RZ, RZ, UR5 ;  /* 0x00000005ff0a7e24 */ /* 0x000fe4000f8e00ff */
[----:B------:R-:W-:Y:S02]  /*4770*/  IMAD.U32 R11, RZ, RZ, UR4 ;  /* 0x00000004ff0b7e24 */ /* 0x000fe4000f8e00ff */
[----:B------:R-:W-:Y:S01]  /*4780*/  @!P1 IMAD.X R6, RZ, RZ, R17, P0 ;  /* 0x000000ffff069224 */ /* 0x000fe200000e0611 */
        /* <DEDUP_REMOVED lines=8> */
.L_x_160:
[----:B------:R-:W-:Y:S01]  /*4810*/  @!P1 R2UR UR5, R8 ;  /* 0x00000000080592ca */ /* 0x000fe200000e0000 */
[----:B------:R-:W-:Y:S01]  /*4820*/  VOTEU.ALL UP0, P1 ;  /* 0x0000000000ff7886 */ /* 0x000fe20000800000 */
[----:B------:R-:W-:Y:S01]  /*4830*/  @!P1 R2UR UR4, R6 ;  /* 0x00000000060492ca */ /* 0x000fe200000e0000 */
[----:B--2---:R-:W-:Y:S01]  /*4840*/  @!P1 IMAD.MOV.U32 R0, RZ, RZ, 0x2000 ;  /* 0x00002000ff009424 */ /* 0x004fe200078e00ff */
[----:B------:R-:W-:Y:S01]  /*4850*/  UMOV UR6, 0x0 ;  /* 0x0000000000067882 */ /* 0x000fe20000000000 */
[----:B------:R-:W-:Y:S01]  /*4860*/  UMOV UR7, 0x10000000 ;  /* 0x1000000000077882 */ /* 0x000fe20000000000 */
[----:B------:R-:W-:Y:S01]  /*4870*/  @!UP0 UIADD3 UR18, UPT, UPT, UR34, 0x80, URZ ;  /* 0x0000008022128890 */ /* 0x000fe2000fffe0ff */
[----:B------:R-:W-:Y:S01]  /*4880*/  VIADD R14, R14, 0x1 ;  /* 0x000000010e0e7836 */ /* 0x000fe20000000000 */
[----:B------:R-:W-:Y:S01]  /*4890*/  @!UP0 UIADD3 UR16, UPT, UPT, UR21, 0x4200, URZ ;  /* 0x0000420015108890 */ /* 0x000fe2000fffe0ff */
[----:B------:R-:W-:Y:S01]  /*48a0*/  VOTEU.ALL UP0, P1 ;  /* 0x0000000000ff7886 */ /* 0x000fe20000800000 */
[----:B------:R-:W-:Y:S01]  /*48b0*/  UMOV UR19, UR35 ;  /* 0x0000002300137c82 */ /* 0x000fe20008000000 */
[----:B------:R-:W-:Y:S02]  /*48c0*/  UMOV UR20, UR36 ;  /* 0x0000002400147c82 */ /* 0x000fe40008000000 */
        /* <DEDUP_REMOVED lines=10> */
.L_x_162:
[----:B------:R-:W-:Y:S01]  /*4970*/  @!P1 IADD3 R6, P0, PT, R16, 0x580, RZ ;  /* 0x0000058010069810 */ /* 0x000fe20007f1e0ff */
[----:B------:R-:W-:Y:S01]  /*4980*/  VOTEU.ALL UP0, P1 ;  /* 0x0000000000ff7886 */ /* 0x000fe20000800000 */
[----:B------:R-:W-:Y:S01]  /*4990*/  UMOV UR6, 0x0 ;  /* 0x0000000000067882 */ /* 0x000fe20000000000 */
[----:B------:R-:W-:Y:S01]  /*49a0*/  UMOV UR7, 0x10000000 ;  /* 0x1000000000077882 */ /* 0x000fe20000000000 */
[----:B------:R-:W-:Y:S01]  /*49b0*/  @!P1 R2UR UR5, R6 ;  /* 0x00000000060592ca */ /* 0x000fe200000e0000 */
[----:B--2---:R-:W-:Y:S01]  /*49c0*/  @!P1 IMAD.X R0, RZ, RZ, R17, P0 ;  /* 0x000000ffff009224 */ /* 0x004fe200000e0611 */
[----:B------:R-:W-:Y:S01]  /*49d0*/  @!UP0 UIADD3 UR10, UPT, UPT, UR34, 0xc0, URZ ;  /* 0x000000c0220a8890 */ /* 0x000fe2000fffe0ff */
[----:B------:R-:W-:Y:S01]  /*49e0*/  R2UR UR16, R160 ;  /* 0x00000000a01072ca */ /* 0x000fe200000e0000 */
[----:B------:R-:W-:Y:S01]  /*49f0*/  @!UP0 UIADD3 UR8, UPT, UPT, UR21, 0x6200, URZ ;  /* 0x0000620015088890 */ /* 0x000fe2000fffe0ff */
[----:B------:R-:W-:Y:S01]  /*4a00*/  ISETP.NE.AND P0, PT, R14, 0x2, PT ;  /* 0x000000020e00780c */ /* 0x000fe20003f05270 */
[----:B------:R-:W-:Y:S01]  /*4a10*/  @!UP0 UIADD3 UR9, UPT, UPT, UR21, 0x48, URZ ;  /* 0x0000004815098890 */ /* 0x000fe2000fffe0ff */
[----:B------:R-:W-:Y:S01]  /*4a20*/  @!P1 R2UR UR4, R0 ;  /* 0x00000000000492ca */ /* 0x000fe200000e0000 */
[----:B------:R-:W-:Y:S01]  /*4a30*/  VOTEU.ALL UP0, P1 ;  /* 0x0000000000ff7886 */ /* 0x000fe20000800000 */
[----:B------:R-:W-:Y:S01]  /*4a40*/  UMOV UR11, UR35 ;  /* 0x00000023000b7c82 */ /* 0x000fe20008000000 */
[----:B------:R-:W-:Y:S01]  /*4a50*/  UMOV UR12, UR36 ;  /* 0x00000024000c7c82 */ /* 0x000fe20008000000 */
[----:B------:R-:W-:Y:S01]  /*4a60*/  SEL R0, RZ, 0x1, P0 ;  /* 0x00000001ff007807 */ /* 0x000fe20000000000 */
[----:B------:R-:W-:Y:S01]  /*4a70*/  UIADD3 UR20, UPT, UPT, UR13, UR59, URZ ;  /* 0x0000003b0d147290 */ /* 0x000fe2000fffe0ff */
[----:B------:R-:W-:Y:S01]  /*4a80*/  IMAD.U32 R8, RZ, RZ, UR5 ;  /* 0x00000005ff087e24 */ /* 0x000fe2000f8e00ff */
[----:B------:R-:W-:Y:S01]  /*4a90*/  LOP3.LUT R15, R15, 0x1, RZ, 0x3c, !PT ;  /* 0x000000010f0f7812 */ /* 0x000fe200078e3cff */
[----:B------:R-:W-:Y:S01]  /*4aa0*/  UPLOP3.LUT UP3, UPT, UPT, UPT, UPT, 0x80, 0x8 ;  /* 0x000000000008789c */ /* 0x000fe20003f6f070 */
[----:B------:R-:W-:Y:S01]  /*4ab0*/  LOP3.LUT R13, R13, R0, RZ, 0x3c, !PT ;  /* 0x000000000d0d7212 */ /* 0x000fe200078e3cff */
[----:B------:R-:W-:Y:S01]  /*4ac0*/  UIADD3 UR16, UPT, UPT, UR14, UR16, URZ ;  /* 0x000000100e107290 */ /* 0x000fe2000fffe0ff */
[----:B------:R-:W-:Y:S01]  /*4ad0*/  SEL R14, R14, RZ, P0 ;  /* 0x000000ff0e0e7207 */ /* 0x000fe20000000000 */
[----:B------:R-:W-:Y:S01]  /*4ae0*/  UMOV UR36, UR29 ;  /* 0x0000001d00247c82 */ /* 0x000fe20008000000 */
[----:B------:R-:W-:Y:S01]  /*4af0*/  IMAD.U32 R9, RZ, RZ, UR4 ;  /* 0x00000004ff097e24 */ /* 0x000fe2000f8e00ff */
[----:B------:R-:W-:Y:S04]  /*4b00*/  @!P1 R2UR UR4, R8 ;  /* 0x00000000080492ca */ /* 0x000fe800000e0000 */
[----:B------:R-:W-:Y:S11]  /*4b10*/  @!P1 R2UR UR5, R9 ;  /* 0x00000000090592ca */ /* 0x000ff600000e0000 */
[----:B------:R-:W-:Y:S02]  /*4b20*/  @!UPT UIADD3 URZ, UPT, UPT, URZ, URZ, URZ ;  /* 0x000000fffffff290 */ /* 0x000fe4000fffe0ff */
[----:B------:R2:W-:Y:S01]  /*4b30*/  @!UP0 UTMALDG.3D [UR8], [UR4], desc[UR6] ;  /* 0x00000608040085b4 */ /* 0x0005e20008011000 */
[----:B------:R2:W-:Y:S01]  /*4b40*/  @!P1 SYNCS.ARRIVE.TRANS64.RED.A0TR RZ, [UR21+0x48], R7 ;  /* 0x00004807ffff99a7 */ /* 0x0005e20008300415 */
[----:B------:R-:W-:Y:S01]  /*4b50*/  SYNCS.ARRIVE.TRANS64.RED.A1T0 RZ, [UR37], RZ ;  /* 0x000000ffffff79a7 */ /* 0x000fe20008100425 */
[----:B------:R-:W-:Y:S05]  /*4b60*/  BRA.U UP1, `(.L_x_82) ;  /* 0xfffffff101747547 */ /* 0x000fea000b83ffff */
[----:B------:R-:W-:-:S04]  /*4b70*/  SHF.L.U32 R3, R15, 0x1f, RZ ;  /* 0x0000001f0f037819 */ /* 0x000fc800000006ff */
[----:B------:R-:W3:Y:S02]  /*4b80*/  SYNCS.PHASECHK.TRANS64.TRYWAIT P0, [UR21+0x50], R3 ;  /* 0x00005003ff0075a7 */ /* 0x000ee40008001115 */
[----:B---3--:R-:W-:Y:S05]  /*4b90*/  @!P0 BRA `(.L_x_83) ;  /* 0x00000070004c8947 */ /* 0x008fea0003800000 */
.L_x_164:
[----:B------:R-:W4:Y:S02]  /*4ba0*/  SYNCS.PHASECHK.TRANS64.TRYWAIT P0, [UR21+0x58], R3 ;  /* 0x00005803ff0075a7 */ /* 0x000f240008001115 */
[----:B----4-:R-:W-:Y:S05]  /*4bb0*/  @!P0 BRA `(.L_x_84) ;  /* 0x00000070005c8947 */ /* 0x010fea0003800000 */
.L_x_166:
[----:B------:R-:W4:Y:S02]  /*4bc0*/  SYNCS.PHASECHK.TRANS64.TRYWAIT P0, [UR21+0x60], R3 ;  /* 0x00006003ff0075a7 */ /* 0x000f240008001115 */
[----:B----4-:R-:W-:Y:S05]  /*4bd0*/  @!P0 BRA `(.L_x_85) ;  /* 0x00000070006c8947 */ /* 0x010fea0003800000 */
.L_x_168:
[----:B---3--:R-:W-:-:S07]  /*4be0*/  MOV R0, UR21 ;  /* 0x0000001500007c02 */ /* 0x008fce0008000f00 */
.L_x_86:
[----:B---3--:R-:W-:-:S04]  /*4bf0*/  SHF.L.U32 R3, R15, 0x1f, RZ ;  /* 0x0000001f0f037819 */ /* 0x008fc800000006ff */
[----:B------:R3:W4:Y:S03]  /*4c00*/  SYNCS.PHASECHK.TRANS64.TRYWAIT P0, [R0+URZ+0x68], R3 ;  /* 0x00006803000075a7 */ /* 0x00072600080011ff */
[----:B----4-:R-:W-:Y:S05]  /*4c10*/  @!P0 NANOSLEEP.SYNCS 0x989680 ;  /* 0x009896800000895d */ /* 0x010fea0003900000 */
[----:B------:R-:W4:Y:S02]  /*4c20*/  @!P0 SYNCS.PHASECHK.TRANS64 P0, [R0+URZ+0x68], R3 ;  /* 0x00006803000085a7 */ /* 0x000f2400080010ff */
[----:B-12-4-:R-:W-:Y:S05]  /*4c30*/  @P0 EXIT ;  /* 0x000000000000094d */ /* 0x016fea0003800000 */
[----:B------:R-:W-:Y:S05]  /*4c40*/  BRA `(.L_x_86) ;  /* 0xfffffffc00e87947 */ /* 0x000fea000383ffff */
.L_x_71:
[----:B------:R-:W-:-:S06]  /*4c50*/  UISETP.GE.AND UP0, UPT, UR17, 0x4, UPT ;  /* 0x000000041100788c */ /* 0x000fcc000bf06270 */
[----:B------:R-:W-:-:S13]  /*4c60*/  PLOP3.LUT P0, PT, PT, PT, UP0, 0x80, 0x8 ;  /* 0x000000000008781c */ /* 0x000fda0003f0f008 */
[----:B------:R-:W-:Y:S05]  /*4c70*/  @!P0 EXIT ;  /* 0x000000000000894d */ /* 0x000fea0003800000 */
[----:B------:R-:W1:Y:S08]  /*4c80*/  S2UR UR4, SR_CgaCtaId ;  /* 0x00000000000479c3 */ /* 0x000e700000008800 */
[----:B------:R-:W-:Y:S01]  /*4c90*/  BAR.SYNC.DEFER_BLOCKING 0x6, 0xa0 ;  /* 0x0182800000007b1d */ /* 0x000fe20000010000 */
[C---:B------:R-:W-:Y:S01]  /*4ca0*/  IMAD.SHL.U32 R4, R170.reuse, 0x40, RZ ;  /* 0x00000040aa047824 */ /* 0x040fe200078e00ff */
[C---:B------:R-:W-:Y:S01]  /*4cb0*/  LOP3.LUT R174, R170.reuse, 0x60, RZ, 0xc0, !PT ;  /* 0x00000060aaae7812 */ /* 0x040fe200078ec0ff */
[C---:B------:R-:W-:Y:S01]  /*4cc0*/  IMAD.SHL.U32 R137, R170.reuse, 0x8, RZ ;  /* 0x00000008aa897824 */ /* 0x040fe200078e00ff */
[C---:B------:R-:W-:Y:S01]  /*4cd0*/  LOP3.LUT R172, R170.reuse, 0x2, RZ, 0xc0, !PT ;  /* 0x00000002aaac7812 */ /* 0x040fe200078ec0ff */
[----:B------:R-:W-:Y:S01]  /*4ce0*/  IMAD.U32 R69, R170, 0x10000, RZ ;  /* 0x00010000aa457824 */ /* 0x000fe200078e00ff */
[----:B------:R-:W-:-:S02]  /*4cf0*/  UMOV UR44, 0x400 ;  /* 0x00000400002c7882 */ /* 0x000fc40000000000 */
[----:B------:R-:W2:Y:S01]  /*4d00*/  LDC.64 R156, c[0x0][0x8b0] ;  /* 0x00022c00ff9c7b82 */ /* 0x000ea20000000a00 */
[----:B------:R-:W-:Y:S01]  /*4d10*/  LOP3.LUT R6, R4, 0x180, RZ, 0xc0, !PT ;  /* 0x0000018004067812 */ /* 0x000fe200078ec0ff */
[----:B------:R-:W-:Y:S01]  /*4d20*/  HFMA2 R162, -RZ, RZ, 0, 0 ;  /* 0x00000000ffa27431 */ /* 0x000fe200000001ff */
[----:B------:R-:W-:Y:S01]  /*4d30*/  LOP3.LUT R170, R170, 0x4, RZ, 0xc0, !PT ;  /* 0x00000004aaaa7812 */ /* 0x000fe200078ec0ff */
[----:B------:R-:W-:Y:S01]  /*4d40*/  IMAD.MOV.U32 R68, RZ, RZ, RZ ;  /* 0x000000ffff447224 */ /* 0x000fe200078e00ff */
[----:B------:R-:W-:Y:S01]  /*4d50*/  LOP3.LUT R137, R6, 0x30, R137, 0xf8, !PT ;  /* 0x0000003006897812 */ /* 0x000fe200078ef889 */
[----:B------:R-:W-:Y:S01]  /*4d60*/  IMAD.MOV.U32 R168, RZ, RZ, RZ ;  /* 0x000000ffffa87224 */ /* 0x000fe200078e00ff */
[----:B------:R-:W-:Y:S01]  /*4d70*/  LOP3.LUT R69, R69, 0x600000, RZ, 0xc0, !PT ;  /* 0x0060000045457812 */ /* 0x000fe200078ec0ff */
[----:B------:R-:W3:Y:S01]  /*4d80*/  LDC.64 R138, c[0x0][0x8a8] ;  /* 0x00022a00ff8a7b82 */ /* 0x000ee20000000a00 */
[----:B------:R-:W-:Y:S02]  /*4d90*/  LOP3.LUT R137, R137, 0x1e40, R4, 0xf8, !PT ;  /* 0x00001e4089897812 */ /* 0x000fe400078ef804 */
[----:B------:R-:W-:Y:S01]  /*4da0*/  CS2R R166, SRZ ;  /* 0x0000000000a67805 */ /* 0x000fe2000001ff00 */
[----:B------:R-:W-:Y:S01]  /*4db0*/  IMAD.MOV.U32 R165, RZ, RZ, RZ ;  /* 0x000000ffffa57224 */ /* 0x000fe200078e00ff */
[----:B------:R-:W-:Y:S01]  /*4dc0*/  IADD3 R169, PT, PT, -R170, 0x2, RZ ;  /* 0x00000002aaa97810 */ /* 0x000fe20007ffe1ff */
[----:B------:R-:W-:Y:S01]  /*4dd0*/  IMAD.MOV R163, RZ, RZ, -R170 ;  /* 0x000000ffffa37224 */ /* 0x000fe200078e0aaa */
[----:B------:R-:W-:Y:S01]  /*4de0*/  IADD3 R164, PT, PT, -R172, RZ, RZ ;  /* 0x000000ffaca47210 */ /* 0x000fe20007ffe1ff */
[----:B------:R-:W4:Y:S01]  /*4df0*/  LDCU UR57, c[0x0][0x370] ;  /* 0x00006e00ff3977ac */ /* 0x000f220008000800 */
[----:B-1----:R-:W-:Y:S01]  /*4e00*/  ULEA UR44, UR4, UR44, 0x18 ;  /* 0x0000002c042c7291 */ /* 0x002fe2000f8ec0ff */
[----:B------:R-:W1:Y:S03]  /*4e10*/  LDCU.64 UR62, c[0x0][0x348] ;  /* 0x00006900ff3e77ac */ /* 0x000e660008000a00 */
[----:B------:R-:W-:-:S02]  /*4e20*/  UIADD3 UR4, UPT, UPT, UR44, 0x8200, URZ ;  /* 0x000082002c047890 */ /* 0x000fc4000fffe0ff */
[----:B------:R-:W-:Y:S01]  /*4e30*/  VIADD R171, R137, UR44 ;  /* 0x0000002c89ab7c36 */ /* 0x000fe20008000000 */
[----:B------:R-:W-:Y:S02]  /*4e40*/  UIADD3 UR5, UPT, UPT, UR44, 0x200, URZ ;  /* 0x000002002c057890 */ /* 0x000fe4000fffe0ff */
[----:B------:R-:W4:Y:S01]  /*4e50*/  LDS R0, [UR44+0x110] ;  /* 0x0001102cff007984 */ /* 0x000f220008000800 */
[----:B------:R-:W1:Y:S01]  /*4e60*/  LDCU UR43, c[0x0][0xb0c] ;  /* 0x00016180ff2b77ac */ /* 0x000e620008000800 */
[----:B------:R-:W-:Y:S01]  /*4e70*/  VIADD R171, R171, 0x200 ;  /* 0x00000200abab7836 */ /* 0x000fe20000000000 */
[----:B------:R-:W-:Y:S01]  /*4e80*/  MOV R173, UR4 ;  /* 0x0000000400ad7c02 */ /* 0x000fe20008000f00 */
[----:B------:R-:W-:Y:S01]  /*4e90*/  IMAD.U32 R175, RZ, RZ, UR5 ;  /* 0x00000005ffaf7e24 */ /* 0x000fe2000f8e00ff */
[----:B------:R-:W1:Y:S01]  /*4ea0*/  LDCU UR39, c[0x0][0xb30] ;  /* 0x00016600ff2777ac */ /* 0x000e620008000800 */
[----:B------:R-:W1:Y:S01]  /*4eb0*/  LDCU.64 UR46, c[0x0][0x888] ;  /* 0x00011100ff2e77ac */ /* 0x000e620008000a00 */
[----:B------:R-:W1:Y:S01]  /*4ec0*/  LDCU.64 UR40, c[0x0][0xb28] ;  /* 0x00016500ff2877ac */ /* 0x000e620008000a00 */
[----:B------:R-:W1:Y:S01]  /*4ed0*/  LDCU.64 UR60, c[0x0][0x890] ;  /* 0x00011200ff3c77ac */ /* 0x000e620008000a00 */
[----:B------:R-:W1:Y:S01]  /*4ee0*/  LDCU.128 UR52, c[0x0][0xb10] ;  /* 0x00016200ff3477ac */ /* 0x000e620008000c00 */
[----:B------:R-:W1:Y:S02]  /*4ef0*/  LDCU UR56, c[0x0][0x374] ;  /* 0x00006e80ff3877ac */ /* 0x000e640008000800 */
[----:B-1234-:R-:W-:-:S07]  /*4f00*/  IADD3 R69, PT, PT, R0, R69, RZ ;  /* 0x0000004500457210 */ /* 0x01efce0007ffe0ff */
.L_x_131:
[C---:B------:R-:W-:Y:S02]  /*4f10*/  LEA R3, R162.reuse, UR44, 0x3 ;  /* 0x0000002ca2037c11 */ /* 0x040fe4000f8e18ff */
[----:B------:R-:W-:Y:S02]  /*4f20*/  SHF.L.U32 R0, R167, 0x1f, RZ ;  /* 0x0000001fa7007819 */ /* 0x000fe400000006ff */
[----:B-1----:R-:W-:Y:S02]  /*4f30*/  LEA R5, R162, UR44, 0x4 ;  /* 0x0000002ca2057c11 */ /* 0x002fe4000f8e20ff */
[----:B------:R-:W1:Y:S02]  /*4f40*/  SYNCS.PHASECHK.TRANS64.TRYWAIT P0, [R3+URZ+0x80], R0 ;  /* 0x00008000030075a7 */ /* 0x000e6400080011ff */
[----:B-1----:R-:W-:Y:S05]  /*4f50*/  @!P0 BRA `(.L_x_87) ;  /* 0x0000006c00a48947 */ /* 0x002fea0003800000 */
.L_x_169:
        /* <DEDUP_REMOVED lines=11> */
[----:B------:R-:W-:Y:S01]  /*5010*/  PLOP3.LUT P0, PT, PT, PT, UP1, 0x80, 0x8 ;  /* 0x000000000008781c */ /* 0x000fe20003f0f018 */
[----:B------:R-:W-:Y:S11]  /*5020*/  UP2UR UR45, UPR, URZ, 0x2 ;  /* 0x00000002ff2d7883 */ /* 0x000ff60008000000 */
[----:B------:R-:W-:Y:S01]  /*5030*/  @!UPT UIADD3 URZ, UPT, UPT, URZ, URZ, URZ ;  /* 0x000000fffffff290 */ /* 0x000fe2000fffe0ff */
[----:B-1----:R-:W-:Y:S02]  /*5040*/  @P0 SHF.R.U32.HI R0, RZ, 0x10, R5 ;  /* 0x00000010ff000819 */ /* 0x002fe40000011605 */
        /* <DEDUP_REMOVED lines=12> */
[----:B------:R-:W2:Y:S01]  /*5110*/  LDCU UR12, c[0x0][0xb20] ;  /* 0x00016400ff0c77ac */ /* 0x000ea20008000800 */
[----:B------:R-:W-:Y:S02]  /*5120*/  UIMAD.WIDE.U32 UR4, UR56, UR55, URZ ;  /* 0x00000037380472a5 */ /* 0x000fe4000f8e00ff */
[----:B------:R-:W-:Y:S02]  /*5130*/  UIMAD.WIDE.U32 UR6, UR57, UR52, URZ ;  /* 0x00000034390672a5 */ /* 0x000fe4000f8e00ff */
[----:B------:R-:W-:Y:S02]  /*5140*/  UISETP.NE.AND UP0, UPT, UR54, 0x1, UPT ;  /* 0x000000013600788c */ /* 0x000fe4000bf05270 */
[----:B------:R-:W-:Y:S02]  /*5150*/  UIMAD.WIDE.U32 UR8, UR37, UR55, URZ ;  /* 0x00000037250872a5 */ /* 0x000fe4000f8e00ff */
[----:B------:R-:W-:Y:S02]  /*5160*/  UIMAD.WIDE.U32 UR10, UR38, UR52, URZ ;  /* 0x00000034260a72a5 */ /* 0x000fe4000f8e00ff */
[----:B------:R-:W-:Y:S02]  /*5170*/  UISETP.NE.AND UP1, UPT, UR43, 0x1, UPT ;  /* 0x000000012b00788c */ /* 0x000fe4000bf25270 */
[----:B------:R-:W-:Y:S01]  /*5180*/  UISETP.NE.AND UP2, UPT, UR42, 0x1, UPT ;  /* 0x000000012a00788c */ /* 0x000fe2000bf45270 */
[----:B------:R-:W-:Y:S02]  /*5190*/  UMOV UR4, UR5 ;  /* 0x0000000500047c82 */ /* 0x000fe40008000000 */
[----:B--2---:R-:W-:Y:S03]  /*51a0*/  USHF.R.U32.HI UR5, URZ, UR12, UR4 ;  /* 0x0000000cff057299 */ /* 0x004fe60008011604 */
[----:B------:R-:W-:Y:S02]  /*51b0*/  UMOV UR4, UR7 ;  /* 0x0000000700047c82 */ /* 0x000fe40008000000 */
[----:B------:R-:W-:Y:S02]  /*51c0*/  USHF.R.U32.HI UR7, URZ, UR53, UR4 ;  /* 0x00000035ff077299 */ /* 0x000fe40008011604 */
[----:B------:R-:W-:Y:S02]  /*51d0*/  USEL UR4, UR56, UR5, !UP0 ;  /* 0x0000000538047287 */ /* 0x000fe4000c000000 */
[----:B------:R-:W-:Y:S01]  /*51e0*/  USEL UR7, UR57, UR7, !UP1 ;  /* 0x0000000739077287 */ /* 0x000fe2000c800000 */
[----:B------:R-:W-:Y:S01]  /*51f0*/  UMOV UR5, UR9 ;  /* 0x0000000900057c82 */ /* 0x000fe20008000000 */
[----:B------:R-:W-:Y:S02]  /*5200*/  UIMAD.WIDE.U32 UR8, UR4, UR40, URZ ;  /* 0x00000028040872a5 */ /* 0x000fe4000f8e00ff */
[----:B------:R-:W-:Y:S03]  /*5210*/  USHF.R.U32.HI UR6, URZ, UR12, UR5 ;  /* 0x0000000cff067299 */ /* 0x000fe60008011605 */
[----:B------:R-:W-:Y:S01]  /*5220*/  UMOV UR5, UR11 ;  /* 0x0000000b00057c82 */ /* 0x000fe20008000000 */
[----:B------:R-:W-:Y:S02]  /*5230*/  UIMAD.WIDE.U32 UR10, UR7, UR40, URZ ;  /* 0x00000028070a72a5 */ /* 0x000fe4000f8e00ff */
[----:B------:R-:W-:Y:S02]  /*5240*/  USHF.R.U32.HI UR12, URZ, UR53, UR5 ;  /* 0x00000035ff0c7299 */ /* 0x000fe40008011605 */
[----:B------:R-:W-:Y:S01]  /*5250*/  USEL UR6, UR37, UR6, !UP0 ;  /* 0x0000000625067287 */ /* 0x000fe2000c000000 */
[----:B------:R-:W-:Y:S02]  /*5260*/  UMOV UR5, UR9 ;  /* 0x0000000900057c82 */ /* 0x000fe40008000000 */
[----:B------:R-:W-:Y:S01]  /*5270*/  UMOV UR10, UR11 ;  /* 0x0000000b000a7c82 */ /* 0x000fe20008000000 */
[----:B------:R-:W-:Y:S02]  /*5280*/  @UP2 USHF.R.U32.HI UR4, URZ, UR41, UR5 ;  /* 0x00000029ff042299 */ /* 0x000fe40008011605 */
[----:B------:R-:W-:Y:S02]  /*5290*/  @UP2 USHF.R.U32.HI UR7, URZ, UR41, UR10 ;  /* 0x00000029ff072299 */ /* 0x000fe4000801160a */
[----:B------:R-:W-:Y:S02]  /*52a0*/  UIMAD UR4, UR42, UR4, URZ ;  /* 0x000000042a0472a4 */ /* 0x000fe4000f8e02ff */
        /* <DEDUP_REMOVED lines=8> */
[----:B------:R-:W-:Y:S02]  /*5330*/  USEL UR11, UR6, UR4, !UP2 ;  /* 0x00000004060b7287 */ /* 0x000fe4000d000000 */
[----:B------:R-:W-:Y:S02]  /*5340*/  UIADD3 UR8, UPT, UPT, -UR5, URZ, URZ ;  /* 0x000000ff05087290 */ /* 0x000fe4000fffe1ff */
[----:B------:R-:W-:Y:S01]  /*5350*/  UIADD3 UR10, UPT, UPT, -UR11, URZ, URZ ;  /* 0x000000ff0b0a7290 */ /* 0x000fe2000fffe1ff */
[----:B------:R-:W-:Y:S01]  /*5360*/  @!UP0 UMOV UR4, UR9 ;  /* 0x0000000900048c82 */ /* 0x000fe20008000000 */
[----:B------:R-:W-:Y:S02]  /*5370*/  UIADD3 UR9, UPT, UPT, -UR6, URZ, URZ ;  /* 0x000000ff06097290 */ /* 0x000fe4000fffe1ff */
[----:B------:R-:W-:Y:S02]  /*5380*/  @!UP0 USHF.R.U32.HI UR4, URZ, UR41, UR4 ;  /* 0x00000029ff048299 */ /* 0x000fe40008011604 */
[----:B------:R-:W-:Y:S02]  /*5390*/  UIMAD UR10, UR42, UR10, UR6 ;  /* 0x0000000a2a0a72a4 */ /* 0x000fe4000f8e0206 */
[----:B------:R-:W-:Y:S04]  /*53a0*/  @!UP0 USEL UR4, UR5, UR4, !UP2 ;  /* 0x0000000405048287 */ /* 0x000fe8000d000000 */
[----:B------:R-:W-:Y:S02]  /*53b0*/  @!UP0 UIMAD UR10, UR7, UR10, UR4 ;  /* 0x0000000a070a82a4 */ /* 0x000fe4000f8e0204 */
[----:B------:R-:W-:Y:S02]  /*53c0*/  @!UP0 UIADD3 UR11, UPT, UPT, UR11, -UR4, URZ ;  /* 0x800000040b0b8290 */ /* 0x000fe4000fffe0ff */
[----:B------:R-:W-:Y:S02]  /*53d0*/  UIMAD UR7, UR43, UR8, UR38 ;  /* 0x000000082b0772a4 */ /* 0x000fe4000f8e0226 */
[----:B------:R-:W-:Y:S02]  /*53e0*/  @!UP0 UIMAD UR6, UR11, UR42, UR5 ;  /* 0x0000002a0b0682a4 */ /* 0x000fe4000f8e0205 */
[----:B------:R-:W-:Y:S01]  /*53f0*/  UIMAD UR4, UR54, UR9, UR37 ;  /* 0x00000009360472a4 */ /* 0x000fe2000f8e0225 */
[----:B------:R-:W-:Y:S02]  /*5400*/  @!UP0 UMOV UR5, UR10 ;  /* 0x0000000a00058c82 */ /* 0x000fe40008000000 */
[----:B------:R-:W-:Y:S02]  /*5410*/  UIMAD UR38, UR5, UR43, UR7 ;  /* 0x0000002b052672a4 */ /* 0x000fe4000f8e0207 */
[----:B------:R-:W-:Y:S11]  /*5420*/  UIMAD UR37, UR6, UR54, UR4 ;  /* 0x00000036062572a4 */ /* 0x000ff6000f8e0204 */
[----:B------:R-:W-:Y:S01]  /*5430*/  @!UPT UIADD3 URZ, UPT, UPT, URZ, URZ, URZ ;  /* 0x000000fffffff290 */ /* 0x000fe2000fffe0ff */
.L_x_88:
[----:B------:R-:W-:Y:S01]  /*5440*/  UISETP.NE.AND UP0, UPT, UR39, 0x1, UPT ;  /* 0x000000012700788c */ /* 0x000fe2000bf05270 */
[----:B------:R-:W-:Y:S01]  /*5450*/  IADD3 R162, PT, PT, R162, 0x1, RZ ;  /* 0x00000001a2a27810 */ /* 0x000fe20007ffe0ff */
[----:B------:R-:W-:Y:S02]  /*5460*/  UIADD3 UR11, UPT, UPT, UR44, 0x200, URZ ;  /* 0x000002002c0b7890 */ /* 0x000fe4000fffe0ff */
[----:B------:R-:W-:Y:S02]  /*5470*/  USHF.L.U32 UR50, UR16, 0x7, URZ ;  /* 0x0000000710327899 */ /* 0x000fe400080006ff */
[----:B------:R-:W-:Y:S05]  /*5480*/  USHF.L.U32 UR49, UR20, 0x8, URZ ;  /* 0x0000000814317899 */ /* 0x000fea00080006ff */
[----:B------:R-:W2:Y:S01]  /*5490*/  @!UP0 LDCU.128 UR12, c[0x0][0xb10] ;  /* 0x00016200ff0c87ac */ /* 0x000ea20008000c00 */
[----:B------:R-:W3:Y:S01]  /*54a0*/  @!UP0 LDCU UR5, c[0x0][0xb0c] ;  /* 0x00016180ff0587ac */ /* 0x000ee20008000800 */
[----:B------:R-:W4:Y:S01]  /*54b0*/  @!UP0 LDCU UR10, c[0x0][0xb20] ;  /* 0x00016400ff0a87ac */ /* 0x000f220008000800 */
[----:B--2---:R-:W-:Y:S02]  /*54c0*/  UIMAD.WIDE.U32 UR8, UR38, UR12, URZ ;  /* 0x0000000c260872a5 */ /* 0x004fe4000f8e00ff */
[----:B------:R-:W-:Y:S02]  /*54d0*/  UIMAD.WIDE.U32 UR6, UR37, UR15, URZ ;  /* 0x0000000f250672a5 */ /* 0x000fe4000f8e00ff */
[----:B------:R-:W-:Y:S03]  /*54e0*/  @!UP0 UISETP.NE.AND UP1, UPT, UR14, 0x1, UPT ;  /* 0x000000010e00888c */ /* 0x000fe6000bf25270 */
[----:B------:R-:W-:Y:S01]  /*54f0*/  @!UP0 UMOV UR4, UR9 ;  /* 0x0000000900048c82 */ /* 0x000fe20008000000 */
[----:B---3--:R-:W-:Y:S02]  /*5500*/  @!UP0 UISETP.NE.AND UP2, UPT, UR5, 0x1, UPT ;  /* 0x000000010500888c */ /* 0x008fe4000bf45270 */
[----:B------:R-:W-:Y:S01]  /*5510*/  @!UP0 USHF.R.U32.HI UR4, URZ, UR13, UR4 ;  /* 0x0000000dff048299 */ /* 0x000fe20008011604 */
[----:B------:R-:W-:Y:S02]  /*5520*/  @!UP0 UMOV UR6, UR7 ;  /* 0x0000000700068c82 */ /* 0x000fe40008000000 */
[----:B----4-:R-:W-:Y:S02]  /*5530*/  @!UP0 USHF.R.U32.HI UR6, URZ, UR10, UR6 ;  /* 0x0000000aff068299 */ /* 0x010fe40008011606 */
[----:B------:R-:W-:Y:S02]  /*5540*/  @!UP0 USEL UR7, UR38, UR4, !UP2 ;  /* 0x0000000426078287 */ /* 0x000fe4000d000000 */
[----:B------:R-:W-:Y:S04]  /*5550*/  @!UP0 USEL UR6, UR37, UR6, !UP1 ;  /* 0x0000000625068287 */ /* 0x000fe8000c800000 */
[----:B------:R-:W-:Y:S02]  /*5560*/  @!UP0 UIADD3 UR4, UPT, UPT, -UR7, UR6, URZ ;  /* 0x0000000607048290 */ /* 0x000fe4000fffe1ff */
[----:B------:R-:W-:Y:S02]  /*5570*/  @!UP0 UIADD3 UR6, UPT, UPT, UR7, -UR6, URZ ;  /* 0x8000000607068290 */ /* 0x000fe4000fffe0ff */
[----:B------:R-:W-:Y:S02]  /*5580*/  @!UP0 UIMAD UR38, UR4, UR5, UR38 ;  /* 0x00000005042682a4 */ /* 0x000fe4000f8e0226 */
[----:B------:R-:W-:Y:S02]  /*5590*/  @!UP0 UIMAD UR37, UR6, UR14, UR37 ;  /* 0x0000000e062582a4 */ /* 0x000fe4000f8e0225 */
[----:B------:R-:W-:Y:S09]  /*55a0*/  ULOP3.LUT UP0, URZ, UR11, 0x1b0, URZ, 0xc0, !UPT ;  /* 0x000001b00bff7892 */ /* 0x000ff2000f80c0ff */
[----:B------:R-:W-:Y:S05]  /*55b0*/  BRA.U !UP0, `(.L_x_89) ;  /* 0x0000000108407547 */ /* 0x000fea000b800000 */
[----:B------:R-:W2:Y:S01]  /*55c0*/  LDCU.64 UR8, c[0x4][0x88] ;  /* 0x01001100ff0877ac */ /* 0x000ea20008000a00 */
[----:B------:R-:W-:Y:S01]  /*55d0*/  MOV R3, 0x0 ;  /* 0x0000000000037802 */ /* 0x000fe20000000f00 */
[----:B------:R-:W-:Y:S02]  /*55e0*/  HFMA2 R12, -RZ, RZ, 0, 5.9604644775390625e-08 ;  /* 0x00000001ff0c7431 */ /* 0x000fe400000001ff */
[----:B------:R-:W-:Y:S02]  /*55f0*/  IMAD.MOV.U32 R8, RZ, RZ, 0x70 ;  /* 0x00000070ff087424 */ /* 0x000fe400078e00ff */
[----:B------:R-:W-:Y:S01]  /*5600*/  IMAD.MOV.U32 R13, RZ, RZ, RZ ;  /* 0x000000ffff0d7224 */ /* 0x000fe200078e00ff */
[----:B------:R-:W3:Y:S01]  /*5610*/  LDCU.64 UR6, c[0x4][0x90] ;  /* 0x01001200ff0677ac */ /* 0x000ee20008000a00 */
[----:B------:R-:W4:Y:S01]  /*5620*/  LDC.64 R2, c[0x4][R3] ;  /* 0x0100000003027b82 */ /* 0x000f220000000a00 */
[----:B------:R-:W1:Y:S01]  /*5630*/  LDCU.64 UR4, c[0x4][0x8] ;  /* 0x01000100ff0477ac */ /* 0x000e620008000a00 */
[----:B--2---:R-:W-:Y:S01]  /*5640*/  MOV R5, UR9 ;  /* 0x0000000900057c02 */ /* 0x004fe20008000f00 */
[----:B------:R-:W-:Y:S01]  /*5650*/  IMAD.U32 R4, RZ, RZ, UR8 ;  /* 0x00000008ff047e24 */ /* 0x000fe2000f8e00ff */
[----:B---3--:R-:W-:Y:S01]  /*5660*/  MOV R7, UR7 ;  /* 0x0000000700077c02 */ /* 0x008fe20008000f00 */
[----:B------:R-:W-:Y:S01]  /*5670*/  IMAD.U32 R6, RZ, RZ, UR6 ;  /* 0x00000006ff067e24 */ /* 0x000fe2000f8e00ff */
[----:B-1----:R-:W-:Y:S01]  /*5680*/  MOV R11, UR5 ;  /* 0x00000005000b7c02 */ /* 0x002fe20008000f00 */
[----:B------:R-:W-:Y:S02]  /*5690*/  IMAD.U32 R10, RZ, RZ, UR4 ;  /* 0x00000004ff0a7e24 */ /* 0x000fe4000f8e00ff */
[----:B------:R-:W-:Y:S07]  /*56a0*/  LEPC R20, `(.L_x_89) ;  /* 0x000000001014794e */ /* 0x000fee0000000000 */
[----:B----45:R-:W-:Y:S05]  /*56b0*/  CALL.ABS.NOINC R2 ;  /* 0x0000000002007343 */ /* 0x030fea0003c00000 */
.L_x_89:
[----:B------:R-:W-:Y:S01]  /*56c0*/  LOP3.LUT P0, RZ, R173, 0x1b0, RZ, 0xc0, !PT ;  /* 0x000001b0adff7812 */ /* 0x000fe2000780c0ff */
[----:B------:R-:W-:Y:S11]  /*56d0*/  BSSY.RECONVERGENT B6, `(.L_x_90) ;  /* 0x0000013000067945 */ /* 0x000ff60003800200 */
[----:B------:R-:W-:Y:S01]  /*56e0*/  @!UPT UIADD3 URZ, UPT, UPT, URZ, URZ, URZ ;  /* 0x000000fffffff290 */ /* 0x000fe2000fffe0ff */
[----:B------:R-:W-:Y:S05]  /*56f0*/  @!P0 BRA `(.L_x_91) ;  /* 0x0000000000408947 */ /* 0x000fea0003800000 */
        /* <DEDUP_REMOVED lines=16> */
.L_x_91:
[----:B------:R-:W-:Y:S05]  /*5800*/  BSYNC.RECONVERGENT B6 ;  /* 0x0000000000067941 */ /* 0x000fea0003800200 */
.L_x_90:
[----:B------:R-:W-:Y:S01]  /*5810*/  R2UR UR4, R161 ;  /* 0x00000000a10472ca */ /* 0x000fe200000e0000 */
[----:B------:R-:W-:Y:S01]  /*5820*/  UISETP.NE.U32.AND UP0, UPT, UR60, URZ, UPT ;  /* 0x000000ff3c00728c */ /* 0x000fe2000bf05070 */
[----:B------:R-:W-:Y:S02]  /*5830*/  ISETP.NE.U32.AND P4, PT, R156, RZ, PT ;  /* 0x000000ff9c00720c */ /* 0x000fe40003f85070 */
[----:B------:R-:W-:Y:S01]  /*5840*/  ISETP.NE.U32.AND P2, PT, RZ, UR46, PT ;  /* 0x0000002eff007c0c */ /* 0x000fe2000bf45070 */
[----:B------:R-:W-:Y:S01]  /*5850*/  UISETP.NE.AND.EX UP1, UPT, UR61, URZ, UPT, UP0 ;  /* 0x000000ff3d00728c */ /* 0x000fe2000bf25300 */
[----:B------:R-:W-:Y:S01]  /*5860*/  ISETP.NE.AND.EX P4, PT, R157, RZ, PT, P4 ;  /* 0x000000ff9d00720c */ /* 0x000fe20003f85340 */
[----:B------:R-:W-:Y:S01]  /*5870*/  UPLOP3.LUT UP0, UPT, UPT, UPT, UPT, 0x40, 0x4 ;  /* 0x000000000004789c */ /* 0x000fe20003f0e870 */
[----:B------:R-:W-:Y:S05]  /*5880*/  ISETP.NE.AND.EX P2, PT, RZ, UR47, PT, P2 ;  /* 0x0000002fff007c0c */ /* 0x000fea000bf45320 */
[----:B------:R-:W-:Y:S06]  /*5890*/  UISETP.NE.AND UP2, UPT, UR4, URZ, UPT ;  /* 0x000000ff0400728c */ /* 0x000fec000bf45270 */
[----:B------:R-:W-:Y:S05]  /*58a0*/  PLOP3.LUT P1, PT, PT, PT, UP2, 0x80, 0x8 ;  /* 0x000000000008781c */ /* 0x000fea0003f2f028 */
[----:B------:R-:W-:Y:S06]  /*58b0*/  @UP2 UPLOP3.LUT UP0, UPT, UPT, UPT, UP1, 0x80, 0x8 ;  /* 0x000000000008289c */ /* 0x000fec0003f0f010 */
[----:B------:R-:W-:Y:S01]  /*58c0*/  PLOP3.LUT P0, PT, PT, PT, UP0, 0x80, 0x8 ;  /* 0x000000000008781c */ /* 0x000fe20003f0f008 */
[----:B------:R-:W-:Y:S01]  /*58d0*/  @!UPT UIADD3 URZ, UPT, UPT, URZ, URZ, URZ ;  /* 0x000000fffffff290 */ /* 0x000fe2000fffe0ff */
[----:B------:R-:W-:Y:S11]  /*58e0*/  BRA.U !UP1, `(.L_x_92) ;  /* 0x00000001093c7547 */ /* 0x000ff6000b800000 */
[----:B------:R-:W-:Y:S01]  /*58f0*/  UISETP.NE.U32.AND UP0, UPT, UR46, URZ, UPT ;  /* 0x000000ff2e00728c */ /* 0x000fe2000bf05070 */
[----:B-1----:R-:W-:Y:S01]  /*5900*/  HFMA2 R0, -RZ, RZ, 0, 5.9604644775390625e-08 ;  /* 0x00000001ff007431 */ /* 0x002fe200000001ff */
[----:B------:R-:W1:Y:S01]  /*5910*/  LDCU.64 UR8, c[0x0][0x358] ;  /* 0x00006b00ff0877ac */ /* 0x000e620008000a00 */
[----:B------:R-:W-:Y:S01]  /*5920*/  IMAD.MOV.U32 R158, RZ, RZ, 0x1 ;  /* 0x00000001ff9e7424 */ /* 0x000fe200078e00ff */
[----:B------:R-:W-:Y:S06]  /*5930*/  UISETP.NE.AND.EX UP0, UPT, UR47, URZ, UPT, UP0 ;  /* 0x000000ff2f00728c */ /* 0x000fec000bf05300 */
[----:B------:R-:W-:Y:S05]  /*5940*/  PLOP3.LUT P3, PT, PT, PT, UP0, 0x80, 0x8 ;  /* 0x000000000008781c */ /* 0x000fea0003f6f008 */
[----:B------:R-:W2:Y:S01]  /*5950*/  @UP0 LDCU.64 UR4, c[0x0][0x888] ;  /* 0x00011100ff0407ac */ /* 0x000ea20008000a00 */
[----:B------:R-:W-:Y:S07]  /*5960*/  @UP0 UIMAD UR6, UR36, UR60, URZ ;  /* 0x0000003c240602a4 */ /* 0x000fee000f8e02ff */
[----:B------:R-:W-:Y:S01]  /*5970*/  @!P3 PRMT R158, R0, 0x7610, R158 ;  /* 0x00007610009eb816 */ /* 0x000fe2000000009e */
[----:B--2---:R-:W-:Y:S06]  /*5980*/  @UP0 UIMAD.WIDE UR4, UR6, 0x4, UR4 ;  /* 0x00000004060408a5 */ /* 0x004fec000f8e0204 */
[----:B------:R-:W-:Y:S01]  /*5990*/  IMAD.U32 R2, RZ, RZ, UR4 ;  /* 0x00000004ff027e24 */ /* 0x000fe2000f8e00ff */
[----:B------:R-:W-:Y:S04]  /*59a0*/  MOV R3, UR5 ;  /* 0x0000000500037c02 */ /* 0x000fe80008000f00 */
[----:B------:R-:W2:Y:S01]  /*59b0*/  @!UP0 LDCU UR4, c[0x0][0x880] ;  /* 0x00011000ff0487ac */ /* 0x000ea20008000800 */
[----:B-1---5:R3:W5:Y:S02]  /*59c0*/  @P3 LDG.E R73, desc[UR8][R2.64] ;  /* 0x0000000802493981 */ /* 0x022764000c1e1900 */
[----:B--23--:R-:W-:Y:S02]  /*59d0*/  @!P3 IMAD.U32 R73, RZ, RZ, UR4 ;  /* 0x00000004ff49be24 */ /* 0x00cfe4000f8e00ff */
.L_x_92:
[----:B------:R-:W-:Y:S05]  /*59e0*/  @!P4 BRA `(.L_x_93) ;  /* 0x000000000024c947 */ /* 0x000fea0003800000 */
[----:B------:R-:W-:Y:S01]  /*59f0*/  ISETP.NE.U32.AND P3, PT, R138, RZ, PT ;  /* 0x000000ff8a00720c */ /* 0x000fe20003f65070 */
[----:B------:R-:W2:Y:S03]  /*5a00*/  LDCU.64 UR4, c[0x0][0x358] ;  /* 0x00006b00ff0477ac */ /* 0x000ea60008000a00 */
[----:B------:R-:W-:Y:S11]  /*5a10*/  ISETP.NE.AND.EX P3, PT, R139, RZ, PT, P3 ;  /* 0x000000ff8b00720c */ /* 0x000ff60003f65330 */
[----:B------:R-:W-:Y:S02]  /*5a20*/  @!UPT UIADD3 URZ, UPT, UPT, URZ, URZ, URZ ;  /* 0x000000fffffff290 */ /* 0x000fe4000fffe0ff */
[----:B------:R-:W3:Y:S01]  /*5a30*/  @P3 LDC.64 R2, c[0x0][0x8a8] ;  /* 0x00022a00ff023b82 */ /* 0x000ee20000000a00 */
[----:B-1----:R-:W-:Y:S04]  /*5a40*/  @P3 IMAD R0, R156, UR36, RZ ;  /* 0x000000249c003c24 */ /* 0x002fe8000f8e02ff */
[----:B---3--:R-:W-:Y:S05]  /*5a50*/  @P3 IMAD.WIDE R2, R0, 0x4, R2 ;  /* 0x0000000400023825 */ /* 0x008fea00078e0202 */
[----:B--2--5:R2:W5:Y:S02]  /*5a60*/  @P3 LDG.E R70, desc[UR4][R2.64] ;  /* 0x0000000402463981 */ /* 0x024564000c1e1900 */
[----:B--2---:R-:W3:Y:S02]  /*5a70*/  @!P3 LDC R70, c[0x0][0x8a0] ;  /* 0x00022800ff46bb82 */ /* 0x004ee40000000800 */
.L_x_93:
[----:B-----5:R-:W-:Y:S01]  /*5a80*/  FSETP.NEU.AND P4, PT, R73, RZ, PT ;  /* 0x000000ff4900720b */ /* 0x020fe20003f8d000 */
[----:B------:R-:W-:Y:S01]  /*5a90*/  BSSY B1, `(.L_x_94) ;  /* 0x0000047000017945 */ /* 0x000fe20003800000 */
[----:B------:R-:W-:Y:S01]  /*5aa0*/  SEL R5, RZ, 0xffffffff, P2 ;  /* 0xffffffffff057807 */ /* 0x000fe20001000000 */
[----:B------:R-:W-:Y:S01]  /*5ab0*/  IMAD.MOV.U32 R180, RZ, RZ, 0x1 ;  /* 0x00000001ffb47424 */ /* 0x000fe200078e00ff */
[----:B------:R-:W-:Y:S01]  /*5ac0*/  LOP3.LUT P3, RZ, R158, 0xff, RZ, 0xc0, !PT ;  /* 0x000000ff9eff7812 */ /* 0x000fe2000786c0ff */
[----:B------:R-:W-:Y:S01]  /*5ad0*/  IMAD R71, R68, 0x100, R69 ;  /* 0x0000010044477824 */ /* 0x000fe200078e0245 */
[----:B-1----:R-:W-:Y:S02]  /*5ae0*/  @P1 SEL R0, RZ, 0xffffffff, P4 ;  /* 0xffffffffff001807 */ /* 0x002fe40002000000 */
[----:B------:R-:W-:Y:S02]  /*5af0*/  CS2R R154, SRZ ;  /* 0x00000000009a7805 */ /* 0x000fe4000001ff00 */
[----:B------:R-:W-:Y:S02]  /*5b00*/  LEA R3, R166, UR44, 0x3 ;  /* 0x0000002ca6037c11 */ /* 0x000fe4000f8e18ff */
[----:B------:R-:W-:Y:S02]  /*5b10*/  CS2R R152, SRZ ;  /* 0x0000000000987805 */ /* 0x000fe4000001ff00 */
[----:B------:R-:W-:Y:S02]  /*5b20*/  @P0 SEL R0, R5, R0, !P3 ;  /* 0x0000000005000207 */ /* 0x000fe40005800000 */
[----:B------:R-:W-:Y:S02]  /*5b30*/  CS2R R150, SRZ ;  /* 0x0000000000967805 */ /* 0x000fe4000001ff00 */
[----:B------:R-:W-:Y:S02]  /*5b40*/  LEA R177, R68, UR44, 0x3 ;  /* 0x0000002c44b17c11 */ /* 0x000fe4000f8e18ff */
[----:B------:R-:W-:Y:S02]  /*5b50*/  CS2R R148, SRZ ;  /* 0x0000000000947805 */ /* 0x000fe4000001ff00 */
[----:B------:R-:W-:Y:S02]  /*5b60*/  @P1 LOP3.LUT R0, R0, 0x1, RZ, 0xc0, !PT ;  /* 0x0000000100001812 */ /* 0x000fe400078ec0ff */
[----:B------:R-:W-:Y:S02]  /*5b70*/  CS2R R146, SRZ ;  /* 0x0000000000927805 */ /* 0x000fe4000001ff00 */
[----:B------:R-:W-:Y:S02]  /*5b80*/  SHF.L.U32 R4, R168, 0x1f, RZ ;  /* 0x0000001fa8047819 */ /* 0x000fe400000006ff */
[----:B------:R-:W-:Y:S02]  /*5b90*/  CS2R R144, SRZ ;  /* 0x0000000000907805 */ /* 0x000fe4000001ff00 */
[----:B------:R-:W-:Y:S02]  /*5ba0*/  ISETP.NE.U32.OR P6, PT, R0, 0x1, !P1 ;  /* 0x000000010000780c */ /* 0x000fe40004fc5470 */
[----:B------:R-:W-:Y:S02]  /*5bb0*/  CS2R R142, SRZ ;  /* 0x00000000008e7805 */ /* 0x000fe4000001ff00 */
[----:B------:R-:W-:Y:S02]  /*5bc0*/  PLOP3.LUT P2, PT, PT, PT, UP1, 0x80, 0x8 ;  /* 0x000000000008781c */ /* 0x000fe40003f4f018 */
[----:B------:R-:W-:Y:S02]  /*5bd0*/  CS2R R140, SRZ ;  /* 0x00000000008c7805 */ /* 0x000fe4000001ff00 */
[----:B------:R-:W-:Y:S02]  /*5be0*/  SEL R0, RZ, 0xffffffff, P4 ;  /* 0xffffffffff007807 */ /* 0x000fe40002000000 */
[----:B------:R-:W-:Y:S03]  /*5bf0*/  P2R R189, PR, RZ, 0x40 ;  /* 0x00000040ffbd7803 */ /* 0x000fe60000000000 */
[----:B------:R-:W-:Y:S04]  /*5c00*/  @P6 SHF.L.U32 R2, R165, 0x1f, RZ ;  /* 0x0000001fa5026819 */ /* 0x000fe800000006ff */
[----:B------:R-:W-:Y:S01]  /*5c10*/  @P2 SEL R0, R5, R0, !P3 ;  /* 0x0000000005002207 */ /* 0x000fe20005800000 */
[----:B------:R-:W1:Y:S03]  /*5c20*/  @P6 SYNCS.PHASECHK.TRANS64.TRYWAIT P1, [R3+URZ+0x30], R2 ;  /* 0x00003002030065a7 */ /* 0x000e6600080211ff */
[----:B------:R-:W-:Y:S04]  /*5c30*/  LOP3.LUT R0, R0, 0x1, RZ, 0xc0, !PT ;  /* 0x0000000100007812 */ /* 0x000fe800078ec0ff */
[----:B------:R-:W-:Y:S04]  /*5c40*/  ISETP.NE.U32.AND P5, PT, R0, 0x1, PT ;  /* 0x000000010000780c */ /* 0x000fe80003fa5070 */
[----:B------:R-:W-:Y:S01]  /*5c50*/  P2R R181, PR, RZ, 0x20 ;  /* 0x00000020ffb57803 */ /* 0x000fe20000000000 */
[----:B------:R2:W4:Y:S01]  /*5c60*/  SYNCS.PHASECHK.TRANS64.TRYWAIT P0, [R177+URZ+0xa0], R4 ;  /* 0x0000a004b10075a7 */ /* 0x00052200080011ff */
[----:B-1----:R-:W-:Y:S01]  /*5c70*/  @P6 SEL R180, RZ, 0x1, !P1 ;  /* 0x00000001ffb46807 */ /* 0x002fe20004800000 */
[----:B--2---:R-:W-:Y:S06]  /*5c80*/  @!P6 BRA `(.L_x_95) ;  /* 0x00000000009ce947 */ /* 0x004fec0003800000 */
[----:B------:R-:W-:Y:S01]  /*5c90*/  @P5 IMAD R7, R166, 0x2000, R171 ;  /* 0x00002000a6075824 */ /* 0x000fe200078e02ab */
[----:B------:R-:W1:Y:S01]  /*5ca0*/  S2R R0, SR_CgaCtaId ;  /* 0x0000000000007919 */ /* 0x000e620000008800 */
[----:B------:R-:W-:Y:S01]  /*5cb0*/  ISETP.NE.AND P1, PT, R180, RZ, PT ;  /* 0x000000ffb400720c */ /* 0x000fe20003f25270 */
[----:B------:R-:W-:Y:S01]  /*5cc0*/  BSSY B0, `(.L_x_96) ;  /* 0x0000010000007945 */ /* 0x000fe20003800000 */
[--C-:B------:R-:W-:Y:S01]  /*5cd0*/  @P5 IMAD R8, R172, -0x10, R7.reuse ;  /* 0xfffffff0ac085824 */ /* 0x100fe200078e0207 */
[----:B------:R-:W-:Y:S01]  /*5ce0*/  CS2R R142, SRZ ;  /* 0x00000000008e7805 */ /* 0x000fe2000001ff00 */
[----:B------:R-:W-:Y:S01]  /*5cf0*/  @P5 IMAD R6, R170, -0x10, R7 ;  /* 0xfffffff0aa065824 */ /* 0x000fe200078e0207 */
[----:B------:R-:W-:Y:S01]  /*5d00*/  CS2R R140, SRZ ;  /* 0x00000000008c7805 */ /* 0x000fe2000001ff00 */
[----:B------:R-:W-:Y:S01]  /*5d10*/  @P5 IMAD R5, R169, 0x10, R8 ;  /* 0x00000010a9055824 */ /* 0x000fe200078e0208 */
[----:B------:R-:W-:Y:S02]  /*5d20*/  CS2R R150, SRZ ;  /* 0x0000000000967805 */ /* 0x000fe4000001ff00 */
[----:B------:R-:W-:Y:S02]  /*5d30*/  CS2R R148, SRZ ;  /* 0x0000000000947805 */ /* 0x000fe4000001ff00 */
[----:B------:R-:W-:Y:S02]  /*5d40*/  CS2R R146, SRZ ;  /* 0x0000000000927805 */ /* 0x000fe4000001ff00 */
[----:B------:R-:W-:Y:S02]  /*5d50*/  CS2R R144, SRZ ;  /* 0x0000000000907805 */ /* 0x000fe4000001ff00 */
[----:B------:R-:W-:Y:S02]  /*5d60*/  CS2R R154, SRZ ;  /* 0x00000000009a7805 */ /* 0x000fe4000001ff00 */
[----:B------:R-:W-:Y:S01]  /*5d70*/  CS2R R152, SRZ ;  /* 0x0000000000987805 */ /* 0x000fe2000001ff00 */
[----:B------:R-:W-:Y:S06]  /*5d80*/  @P1 BRA `(.L_x_97) ;  /* 0x00000000000c1947 */ /* 0x000fec0003800000 */
[----:B------:R-:W-:Y:S04]  /*5d90*/  SHF.L.U32 R2, R165, 0x1f, RZ ;  /* 0x0000001fa5027819 */ /* 0x000fe800000006ff */
[----:B------:R-:W2:Y:S02]  /*5da0*/  SYNCS.PHASECHK.TRANS64.TRYWAIT P1, [R3+URZ+0x30], R2 ;  /* 0x00003002030075a7 */ /* 0x000ea400080211ff */
[----:B--2---:R-:W-:Y:S05]  /*5db0*/  @!P1 BRA `(.L_x_98) ;  /* 0x0000006000209947 */ /* 0x004fea0003800000 */
.L_x_97:
[----:B------:R-:W-:Y:S05]  /*5dc0*/  BSYNC B0 ;  /* 0x0000000000007941 */ /* 0x000fea0003800000 */
.L_x_96:
[----:B------:R-:W-:Y:S01]  /*5dd0*/  ISETP.NE.AND P1, PT, R181, RZ, PT ;  /* 0x000000ffb500720c */ /* 0x000fe20003f25270 */
[----:B--2---:R-:W-:Y:S02]  /*5de0*/  VIADD R3, R3, 0x50 ;  /* 0x0000005003037836 */ /* 0x004fe40000000000 */
[----:B------:R-:W-:Y:S03]  /*5df0*/  VIADD R166, R166, 0x1 ;  /* 0x00000001a6a67836 */ /* 0x000fe60000000000 */
[----:B-1----:R-:W-:Y:S07]  /*5e00*/  PRMT R0, R0, 0x654, R3 ;  /* 0x0000065400007816 */ /* 0x002fee0000000003 */
[----:B------:R1:W2:Y:S04]  /*5e10*/  @P1 LDS.128 R140, [R7] ;  /* 0x00000000078c1984 */ /* 0x0002a80000000c00 */
[----:B------:R1:W1:Y:S04]  /*5e20*/  @P1 LDS.128 R148, [R6+0x20] ;  /* 0x0000200006941984 */ /* 0x0002680000000c00 */
[----:B------:R1:W1:Y:S04]  /*5e30*/  @P1 LDS.128 R144, [R8+0x10] ;  /* 0x0000100008901984 */ /* 0x0002680000000c00 */
[----:B------:R1:W1:Y:S01]  /*5e40*/  @P1 LDS.128 R152, [R5+0x10] ;  /* 0x0000100005981984 */ /* 0x0002620000000c00 */
[C---:B------:R-:W-:Y:S01]  /*5e50*/  ISETP.NE.AND P1, PT, R166.reuse, 0x4, PT ;  /* 0x00000004a600780c */ /* 0x040fe20003f25270 */
[----:B------:R-:W-:Y:S01]  /*5e60*/  @!PT LDS RZ, [RZ] ;  /* 0x00000000fffff984 */ /* 0x000fe20000000800 */
[----:B------:R-:W-:Y:S01]  /*5e70*/  @!PT LDS RZ, [RZ] ;  /* 0x00000000fffff984 */ /* 0x000fe20000000800 */
[----:B------:R-:W-:Y:S01]  /*5e80*/  @!PT LDS RZ, [RZ] ;  /* 0x00000000fffff984 */ /* 0x000fe20000000800 */
[----:B------:R-:W-:Y:S01]  /*5e90*/  @!PT LDS RZ, [RZ] ;  /* 0x00000000fffff984 */ /* 0x000fe20000000800 */
[----:B------:R5:W-:Y:S06]  /*5ea0*/  MEMBAR.ALL.CTA ;  /* 0x0000000000007992 */ /* 0x000bec0000008000 */
[----:B-----5:R-:W5:Y:S01]  /*5eb0*/  FENCE.VIEW.ASYNC.S ;  /* 0x00000000000073c6 */ /* 0x020f620000000000 */
[----:B------:R-:W-:Y:S01]  /*5ec0*/  SEL R166, R166, RZ, P1 ;  /* 0x000000ffa6a67207 */ /* 0x000fe20000800000 */
[----:B-----5:R5:W-:Y:S02]  /*5ed0*/  SYNCS.ARRIVE.TRANS64.RED.A1T0 RZ, [R0+URZ], RZ ;  /* 0x000000ff00ff79a7 */ /* 0x020be400081004ff */
[----:B-----5:R-:W-:Y:S04]  /*5ee0*/  SEL R0, RZ, 0x1, P1 ;  /* 0x00000001ff007807 */ /* 0x020fe80000800000 */
[----:B--2---:R-:W-:Y:S02]  /*5ef0*/  LOP3.LUT R165, R165, R0, RZ, 0x3c, !PT ;  /* 0x00000000a5a57212 */ /* 0x004fe400078e3cff */
.L_x_95:
[----:B------:R-:W-:Y:S05]  /*5f00*/  BSYNC B1 ;  /* 0x0000000000017941 */ /* 0x000fea0003800000 */
.L_x_94:
[----:B------:R-:W-:Y:S04]  /*5f10*/  SHF.R.U32.HI R0, RZ, 0x15, R71 ;  /* 0x00000015ff007819 */ /* 0x000fe80000011647 */
[----:B------:R-:W-:Y:S01]  /*5f20*/  LOP3.LUT P1, RZ, R0, 0x3, R159, 0x48, !PT ;  /* 0x0000000300ff7812 */ /* 0x000fe2000782489f */
[----:B------:R-:W-:Y:S01]  /*5f30*/  @!UPT UIADD3 URZ, UPT, UPT, URZ, URZ, URZ ;  /* 0x000000fffffff290 */ /* 0x000fe2000fffe0ff */
[----:B----4-:R-:W-:Y:S11]  /*5f40*/  @P0 BRA `(.L_x_99) ;  /* 0x0000000000080947 */ /* 0x010ff60003800000 */
[----:B------:R-:W2:Y:S02]  /*5f50*/  SYNCS.PHASECHK.TRANS64.TRYWAIT P0, [R177+URZ+0xa0], R4 ;  /* 0x0000a004b10075a7 */ /* 0x000ea400080011ff */
[----:B--2---:R-:W-:Y:S05]  /*5f60*/  @!P0 BRA `(.L_x_100) ;  /* 0x0000005c00c88947 */ /* 0x004fea0003800000 */
.L_x_99:
[----:B------:R-:W-:Y:S04]  /*5f70*/  BSSY.RECONVERGENT B6, `(.L_x_101) ;  /* 0x0000012000067945 */ /* 0x000fe80003800200 */
[----:B------:R-:W-:Y:S05]  /*5f80*/  @!P1 BRA `(.L_x_102) ;  /* 0x0000000000409947 */ /* 0x000fea0003800000 */
[----:B------:R-:W4:Y:S01]  /*5f90*/  LDCU.64 UR8, c[0x4][0x78] ;  /* 0x01000f00ff0877ac */ /* 0x000f220008000a00 */
[----:B------:R-:W-:Y:S01]  /*5fa0*/  MOV R3, 0x0 ;  /* 0x0000000000037802 */ /* 0x000fe20000000f00 */
[----:B------:R-:W-:Y:S02]  /*5fb0*/  HFMA2 R12, -RZ, RZ, 0, 5.9604644775390625e-08 ;  /* 0x00000001ff0c7431 */ /* 0x000fe400000001ff */
[----:B-1----:R-:W-:Y:S02]  /*5fc0*/  IMAD.MOV.U32 R8, RZ, RZ, 0x192 ;  /* 0x00000192ff087424 */ /* 0x002fe400078e00ff */
[----:B------:R-:W-:Y:S01]  /*5fd0*/  IMAD.MOV.U32 R13, RZ, RZ, RZ ;  /* 0x000000ffff0d7224 */ /* 0x000fe200078e00ff */
[----:B------:R-:W1:Y:S01]  /*5fe0*/  LDCU.64 UR6, c[0x4][0x80] ;  /* 0x01001000ff0677ac */ /* 0x000e620008000a00 */
[----:B------:R-:W3:Y:S01]  /*5ff0*/  LDC.64 R2, c[0x4][R3] ;  /* 0x0100000003027b82 */ /* 0x000ee20000000a00 */
[----:B------:R-:W5:Y:S01]  /*6000*/  LDCU.64 UR4, c[0x4][0x18] ;  /* 0x01000300ff0477ac */ /* 0x000f620008000a00 */
[----:B----4-:R-:W-:Y:S01]  /*6010*/  MOV R5, UR9 ;  /* 0x0000000900057c02 */ /* 0x010fe20008000f00 */
[----:B--2---:R-:W-:Y:S01]  /*6020*/  IMAD.U32 R4, RZ, RZ, UR8 ;  /* 0x00000008ff047e24 */ /* 0x004fe2000f8e00ff */
[----:B-1----:R-:W-:Y:S01]  /*6030*/  MOV R7, UR7 ;  /* 0x0000000700077c02 */ /* 0x002fe20008000f00 */
[----:B------:R-:W-:Y:S01]  /*6040*/  IMAD.U32 R6, RZ, RZ, UR6 ;  /* 0x00000006ff067e24 */ /* 0x000fe2000f8e00ff */
[----:B-----5:R-:W-:Y:S01]  /*6050*/  MOV R11, UR5 ;  /* 0x00000005000b7c02 */ /* 0x020fe20008000f00 */
[----:B------:R-:W-:Y:S02]  /*6060*/  IMAD.U32 R10, RZ, RZ, UR4 ;  /* 0x00000004ff0a7e24 */ /* 0x000fe4000f8e00ff */
[----:B------:R-:W-:Y:S07]  /*6070*/  LEPC R20, `(.L_x_102) ;  /* 0x000000001014794e */ /* 0x000fee0000000000 */
[----:B---3--:R-:W-:Y:S05]  /*6080*/  CALL.ABS.NOINC R2 ;  /* 0x0000000002007343 */ /* 0x008fea0003c00000 */
.L_x_102:
[----:B------:R-:W-:Y:S05]  /*6090*/  BSYNC.RECONVERGENT B6 ;  /* 0x0000000000067941 */ /* 0x000fea0003800200 */
.L_x_101:
[-C--:B------:R-:W-:Y:S01]  /*60a0*/  F2FP.F16.E4M3.UNPACK_B R74, R140.reuse ;  /* 0x0000008cff4a723e */ /* 0x080fe200020006ff */
[----:B------:R-:W-:Y:S05]  /*60b0*/  WARPSYNC.ALL ;  /* 0x0000000000007948 */ /* 0x000fea0003800000 */
[----:B------:R-:W-:Y:S01]  /*60c0*/  R2UR UR4, R71 ;  /* 0x00000000470472ca */ /* 0x000fe200000e0000 */
[--C-:B------:R-:W-:Y:S01]  /*60d0*/  HADD2.F32 R72, -RZ, R74.reuse.H0_H0 ;  /* 0x2000004aff487230 */ /* 0x100fe20000004100 */
[----:B------:R-:W-:Y:S01]  /*60e0*/  F2FP.F16.E4M3.UNPACK_B R76, R140.H1 ;  /* 0x0000008cff4c723e */ /* 0x000fe200030006ff */
[----:B------:R-:W-:Y:S01]  /*60f0*/  HADD2.F32 R75, -RZ, R74.H1_H1 ;  /* 0x3000004aff4b7230 */ /* 0x000fe20000004100 */
[-C--:B------:R-:W-:Y:S01]  /*6100*/  F2FP.F16.E4M3.UNPACK_B R78, R141.reuse ;  /* 0x0000008dff4e723e */ /* 0x080fe200020006ff */
[----:B------:R-:W-:Y:S01]  /*6110*/  BSSY.RECONVERGENT B0, `(.L_x_103) ;  /* 0x000011d000007945 */ /* 0x000fe20003800200 */
[----:B------:R-:W-:Y:S01]  /*6120*/  F2FP.F16.E4M3.UNPACK_B R80, R141.H1 ;  /* 0x0000008dff50723e */ /* 0x000fe200030006ff */
[----:B------:R-:W-:Y:S01]  /*6130*/  HADD2.F32 R74, -RZ, R76.H0_H0 ;  /* 0x2000004cff4a7230 */ /* 0x000fe20000004100 */
[-C--:B------:R-:W-:Y:S01]  /*6140*/  F2FP.F16.E4M3.UNPACK_B R82, R142.reuse ;  /* 0x0000008eff52723e */ /* 0x080fe200020006ff */
[--C-:B------:R-:W-:Y:S01]  /*6150*/  HADD2.F32 R77, -RZ, R78.reuse.H0_H0 ;  /* 0x2000004eff4d7230 */ /* 0x100fe20000004100 */
[----:B------:R-:W-:Y:S01]  /*6160*/  F2FP.F16.E4M3.UNPACK_B R84, R142.H1 ;  /* 0x0000008eff54723e */ /* 0x000fe200030006ff */
[----:B------:R-:W-:Y:S01]  /*6170*/  HADD2.F32 R78, -RZ, R78.H1_H1 ;  /* 0x3000004eff4e7230 */ /* 0x000fe20000004100 */
[-C--:B------:R-:W-:Y:S01]  /*6180*/  F2FP.F16.E4M3.UNPACK_B R86, R143.reuse ;  /* 0x0000008fff56723e */ /* 0x080fe200020006ff */
[----:B-12---:R-:W3:Y:S01]  /*6190*/  LDTM.x64 R4, tmem[UR4] ;  /* 0x00000004000479ee */ /* 0x006ee20008340000 */
[----:B------:R-:W-:Y:S01]  /*61a0*/  F2FP.F16.E4M3.UNPACK_B R88, R143.H1 ;  /* 0x0000008fff58723e */ /* 0x000fe200030006ff */
[----:B------:R-:W-:Y:S01]  /*61b0*/  HADD2.F32 R76, -RZ, R76.H1_H1 ;  /* 0x3000004cff4c7230 */ /* 0x000fe20000004100 */
[-C--:B------:R-:W-:Y:S01]  /*61c0*/  F2FP.F16.E4M3.UNPACK_B R90, R144.reuse ;  /* 0x00000090ff5a723e */ /* 0x080fe200020006ff */
[----:B------:R-:W-:Y:S01]  /*61d0*/  HADD2.F32 R79, -RZ, R80.H0_H0 ;  /* 0x20000050ff4f7230 */ /* 0x000fe20000004100 */
[----:B------:R-:W-:Y:S01]  /*61e0*/  F2FP.F16.E4M3.UNPACK_B R92, R144.H1 ;  /* 0x00000090ff5c723e */ /* 0x000fe200030006ff */
[--C-:B------:R-:W-:Y:S01]  /*61f0*/  HADD2.F32 R81, -RZ, R82.reuse.H0_H0 ;  /* 0x20000052ff517230 */ /* 0x100fe20000004100 */
[----:B------:R-:W-:Y:S01]  /*6200*/  SHF.L.U32 R182, R164, 0x4, RZ ;  /* 0x00000004a4b67819 */ /* 0x000fe200000006ff */
[----:B------:R-:W-:Y:S01]  /*6210*/  HADD2.F32 R82, -RZ, R82.H1_H1 ;  /* 0x30000052ff527230 */ /* 0x000fe20000004100 */
[----:B------:R-:W-:Y:S01]  /*6220*/  SHF.L.U32 R188, R163, 0x4, RZ ;  /* 0x00000004a3bc7819 */ /* 0x000fe200000006ff */
[--C-:B------:R-:W-:Y:S01]  /*6230*/  HADD2.F32 R85, -RZ, R86.reuse.H0_H0 ;  /* 0x20000056ff557230 */ /* 0x100fe20000004100 */
[----:B------:R-:W-:Y:S01]  /*6240*/  IADD3 R176, PT, PT, R171, R182, RZ ;  /* 0x000000b6abb07210 */ /* 0x000fe20007ffe0ff */
[----:B------:R-:W-:Y:S01]  /*6250*/  HADD2.F32 R86, -RZ, R86.H1_H1 ;  /* 0x30000056ff567230 */ /* 0x000fe20000004100 */
[----:B------:R-:W-:Y:S01]  /*6260*/  SHF.L.U32 R183, R169, 0x4, RZ ;  /* 0x00000004a9b77819 */ /* 0x000fe200000006ff */
[--C-:B------:R-:W-:Y:S01]  /*6270*/  HADD2.F32 R89, -RZ, R90.reuse.H0_H0 ;  /* 0x2000005aff597230 */ /* 0x100fe20000004100 */
[----:B------:R-:W-:Y:S01]  /*6280*/  F2FP.F16.E4M3.UNPACK_B R94, R145 ;  /* 0x00000091ff5e723e */ /* 0x000fe200020006ff */
[----:B------:R-:W-:Y:S01]  /*6290*/  HADD2.F32 R90, -RZ, R90.H1_H1 ;  /* 0x3000005aff5a7230 */ /* 0x000fe20000004100 */
[----:B------:R-:W-:Y:S01]  /*62a0*/  IADD3 R178, PT, PT, R183, R176, RZ ;  /* 0x000000b0b7b27210 */ /* 0x000fe20007ffe0ff */
[----:B------:R-:W-:Y:S01]  /*62b0*/  HADD2.F32 R80, -RZ, R80.H1_H1 ;  /* 0x30000050ff507230 */ /* 0x000fe20000004100 */
[----:B------:R-:W-:Y:S01]  /*62c0*/  F2FP.F16.E4M3.UNPACK_B R98, R146 ;  /* 0x00000092ff62723e */ /* 0x000fe200020006ff */
[--C-:B------:R-:W-:Y:S01]  /*62d0*/  HADD2.F32 R93, -RZ, R94.reuse.H0_H0 ;  /* 0x2000005eff5d7230 */ /* 0x100fe20000004100 */
[----:B------:R-:W-:Y:S01]  /*62e0*/  F2FP.F16.E4M3.UNPACK_B R102, R147 ;  /* 0x00000093ff66723e */ /* 0x000fe200020006ff */
[----:B------:R-:W-:Y:S01]  /*62f0*/  HADD2.F32 R94, -RZ, R94.H1_H1 ;  /* 0x3000005eff5e7230 */ /* 0x000fe20000004100 */
[----:B------:R-:W-:Y:S01]  /*6300*/  F2FP.F16.E4M3.UNPACK_B R106, R148 ;  /* 0x00000094ff6a723e */ /* 0x000fe200020006ff */
[C---:B---3--:R-:W-:Y:S01]  /*6310*/  FMUL R0, R70.reuse, R4 ;  /* 0x0000000446007220 */ /* 0x048fe20000400000 */
[C---:B------:R-:W-:Y:S01]  /*6320*/  FMUL R2, R70.reuse, R5 ;  /* 0x0000000546027220 */ /* 0x040fe20000400000 */
[C---:B------:R-:W-:Y:S01]  /*6330*/  FMUL R4, R70.reuse, R8 ;  /* 0x0000000846047220 */ /* 0x040fe20000400000 */
[C---:B------:R-:W-:Y:S01]  /*6340*/  FMUL R5, R70.reuse, R9 ;  /* 0x0000000946057220 */ /* 0x040fe20000400000 */
[C---:B------:R-:W-:Y:S01]  /*6350*/  FFMA R0, R73.reuse, R72, R0 ;  /* 0x0000004849007223 */ /* 0x040fe20000000000 */
[C---:B------:R-:W-:Y:S01]  /*6360*/  FFMA R2, R73.reuse, R75, R2 ;  /* 0x0000004b49027223 */ /* 0x040fe20000000002 */
[C---:B------:R-:W-:Y:S01]  /*6370*/  FMUL R8, R70.reuse, R12 ;  /* 0x0000000c46087220 */ /* 0x040fe20000400000 */
[C---:B------:R-:W-:Y:S01]  /*6380*/  FMUL R9, R70.reuse, R13 ;  /* 0x0000000d46097220 */ /* 0x040fe20000400000 */
[C---:B------:R-:W-:Y:S01]  /*6390*/  FMUL R12, R70.reuse, R16 ;  /* 0x00000010460c7220 */ /* 0x040fe20000400000 */
[C---:B------:R-:W-:Y:S01]  /*63a0*/  FMUL R13, R70.reuse, R17 ;  /* 0x00000011460d7220 */ /* 0x040fe20000400000 */
[C---:B------:R-:W-:Y:S01]  /*63b0*/  FMUL R16, R70.reuse, R20 ;  /* 0x0000001446107220 */ /* 0x040fe20000400000 */
[C---:B------:R-:W-:Y:S01]  /*63c0*/  FMUL R17, R70.reuse, R21 ;  /* 0x0000001546117220 */ /* 0x040fe20000400000 */
[C---:B------:R-:W-:Y:S01]  /*63d0*/  FMUL R20, R70.reuse, R24 ;  /* 0x0000001846147220 */ /* 0x040fe20000400000 */
[C---:B------:R-:W-:Y:S01]  /*63e0*/  FMUL R21, R70.reuse, R25 ;  /* 0x0000001946157220 */ /* 0x040fe20000400000 */
[--C-:B------:R-:W-:Y:S02]  /*63f0*/  HADD2.F32 R97, -RZ, R98.reuse.H0_H0 ;  /* 0x20000062ff617230 */ /* 0x100fe40000004100 */
[C---:B------:R-:W-:Y:S01]  /*6400*/  FMUL R24, R70.reuse, R28 ;  /* 0x0000001c46187220 */ /* 0x040fe20000400000 */
[----:B------:R-:W-:Y:S02]  /*6410*/  HADD2.F32 R98, -RZ, R98.H1_H1 ;  /* 0x30000062ff627230 */ /* 0x000fe40000004100 */
[C---:B------:R-:W-:Y:S01]  /*6420*/  FMUL R25, R70.reuse, R29 ;  /* 0x0000001d46197220 */ /* 0x040fe20000400000 */
[--C-:B------:R-:W-:Y:S02]  /*6430*/  HADD2.F32 R101, -RZ, R102.reuse.H0_H0 ;  /* 0x20000066ff657230 */ /* 0x100fe40000004100 */
[C---:B------:R-:W-:Y:S01]  /*6440*/  FMUL R28, R70.reuse, R32 ;  /* 0x00000020461c7220 */ /* 0x040fe20000400000 */
[----:B------:R-:W-:Y:S02]  /*6450*/  HADD2.F32 R102, -RZ, R102.H1_H1 ;  /* 0x30000066ff667230 */ /* 0x000fe40000004100 */
[C---:B------:R-:W-:Y:S01]  /*6460*/  FMUL R29, R70.reuse, R33 ;  /* 0x00000021461d7220 */ /* 0x040fe20000400000 */
[--C-:B------:R-:W-:Y:S02]  /*6470*/  HADD2.F32 R105, -RZ, R106.reuse.H0_H0 ;  /* 0x2000006aff697230 */ /* 0x100fe40000004100 */
[C---:B------:R-:W-:Y:S01]  /*6480*/  FMUL R32, R70.reuse, R36 ;  /* 0x0000002446207220 */ /* 0x040fe20000400000 */
[----:B------:R-:W-:Y:S01]  /*6490*/  F2FP.F16.E4M3.UNPACK_B R96, R145.H1 ;  /* 0x00000091ff60723e */ /* 0x000fe200030006ff */
[----:B------:R-:W-:Y:S02]  /*64a0*/  HADD2.F32 R106, -RZ, R106.H1_H1 ;  /* 0x3000006aff6a7230 */ /* 0x000fe40000004100 */
[C---:B------:R-:W-:Y:S01]  /*64b0*/  FMUL R33, R70.reuse, R37 ;  /* 0x0000002546217220 */ /* 0x040fe20000400000 */
[C---:B------:R-:W-:Y:S01]  /*64c0*/  FMUL R36, R70.reuse, R40 ;  /* 0x0000002846247220 */ /* 0x040fe20000400000 */
[----:B------:R-:W-:Y:S01]  /*64d0*/  F2FP.F16.E4M3.UNPACK_B R100, R146.H1 ;  /* 0x00000092ff64723e */ /* 0x000fe200030006ff */
        /* <DEDUP_REMOVED lines=8> */
[----:B------:R-:W-:Y:S01]  /*6560*/  F2FP.F16.E4M3.UNPACK_B R110, R149 ;  /* 0x00000095ff6e723e */ /* 0x000fe200020006ff */
[C---:B------:R-:W-:Y:S01]  /*6570*/  FMUL R49, R70.reuse, R53 ;  /* 0x0000003546317220 */ /* 0x040fe20000400000 */
[C---:B------:R-:W-:Y:S01]  /*6580*/  FMUL R52, R70.reuse, R56 ;  /* 0x0000003846347220 */ /* 0x040fe20000400000 */
[----:B------:R-:W-:Y:S01]  /*6590*/  F2FP.F16.E4M3.UNPACK_B R112, R149.H1 ;  /* 0x00000095ff70723e */ /* 0x000fe200030006ff */
[C---:B------:R-:W-:Y:S01]  /*65a0*/  FMUL R53, R70.reuse, R57 ;  /* 0x0000003946357220 */ /* 0x040fe20000400000 */
[--C-:B------:R-:W-:Y:S02]  /*65b0*/  HADD2.F32 R109, -RZ, R110.reuse.H0_H0 ;  /* 0x2000006eff6d7230 */ /* 0x100fe40000004100 */
[C---:B------:R-:W-:Y:S01]  /*65c0*/  FMUL R56, R70.reuse, R60 ;  /* 0x0000003c46387220 */ /* 0x040fe20000400000 */
[----:B------:R-:W-:Y:S01]  /*65d0*/  F2FP.F16.E4M3.UNPACK_B R114, R150 ;  /* 0x00000096ff72723e */ /* 0x000fe200020006ff */
[----:B------:R-:W-:Y:S02]  /*65e0*/  HADD2.F32 R110, -RZ, R110.H1_H1 ;  /* 0x3000006eff6e7230 */ /* 0x000fe40000004100 */
[C---:B------:R-:W-:Y:S01]  /*65f0*/  FMUL R57, R70.reuse, R61 ;  /* 0x0000003d46397220 */ /* 0x040fe20000400000 */
[C---:B------:R-:W-:Y:S01]  /*6600*/  FMUL R60, R70.reuse, R64 ;  /* 0x00000040463c7220 */ /* 0x040fe20000400000 */
[----:B------:R-:W-:Y:S01]  /*6610*/  F2FP.F16.E4M3.UNPACK_B R116, R150.H1 ;  /* 0x00000096ff74723e */ /* 0x000fe200030006ff */
[--C-:B------:R-:W-:Y:S02]  /*6620*/  HADD2.F32 R113, -RZ, R114.reuse.H0_H0 ;  /* 0x20000072ff717230 */ /* 0x100fe40000004100 */
[C---:B------:R-:W-:Y:S01]  /*6630*/  FMUL R61, R70.reuse, R65 ;  /* 0x00000041463d7220 */ /* 0x040fe20000400000 */
[----:B------:R-:W-:Y:S02]  /*6640*/  HADD2.F32 R114, -RZ, R114.H1_H1 ;  /* 0x30000072ff727230 */ /* 0x000fe40000004100 */
[C---:B------:R-:W-:Y:S01]  /*6650*/  FMUL R3, R70.reuse, R6 ;  /* 0x0000000646037220 */ /* 0x040fe20000400000 */
[----:B------:R-:W-:Y:S01]  /*6660*/  F2FP.F16.E4M3.UNPACK_B R118, R151 ;  /* 0x00000097ff76723e */ /* 0x000fe200020006ff */
[C---:B------:R-:W-:Y:S01]  /*6670*/  FMUL R7, R70.reuse, R7 ;  /* 0x0000000746077220 */ /* 0x040fe20000400000 */
[C---:B------:R-:W-:Y:S01]  /*6680*/  FMUL R6, R70.reuse, R10 ;  /* 0x0000000a46067220 */ /* 0x040fe20000400000 */
[----:B------:R-:W-:Y:S01]  /*6690*/  F2FP.F16.E4M3.UNPACK_B R120, R151.H1 ;  /* 0x00000097ff78723e */ /* 0x000fe200030006ff */
[C---:B------:R-:W-:Y:S01]  /*66a0*/  FFMA R3, R73.reuse, R74, R3 ;  /* 0x0000004a49037223 */ /* 0x040fe20000000003 */
[C---:B------:R-:W-:Y:S01]  /*66b0*/  FFMA R7, R73.reuse, R76, R7 ;  /* 0x0000004c49077223 */ /* 0x040fe20000000007 */
[----:B------:R-:W-:Y:S01]  /*66c0*/  F2FP.F16.E4M3.UNPACK_B R122, R152 ;  /* 0x00000098ff7a723e */ /* 0x000fe200020006ff */
[C---:B------:R-:W-:Y:S01]  /*66d0*/  FFMA R4, R73.reuse, R77, R4 ;  /* 0x0000004d49047223 */ /* 0x040fe20000000004 */
[C---:B------:R-:W-:Y:S01]  /*66e0*/  FFMA R5, R73.reuse, R78, R5 ;  /* 0x0000004e49057223 */ /* 0x040fe20000000005 */
[----:B------:R-:W-:Y:S01]  /*66f0*/  F2FP.F16.E4M3.UNPACK_B R124, R152.H1 ;  /* 0x00000098ff7c723e */ /* 0x000fe200030006ff */
[----:B------:R-:W-:Y:S01]  /*6700*/  FFMA R6, R73, R79, R6 ;  /* 0x0000004f49067223 */ /* 0x000fe20000000006 */
[----:B------:R-:W-:Y:S01]  /*6710*/  F2FP.SATFINITE.E4M3.F32.PACK_AB_MERGE_C R179, R7, R3, RZ ;  /* 0x0000000307b3723e */ /* 0x000fe200048070ff */
[----:B------:R-:W-:Y:S02]  /*6720*/  HADD2.F32 R117, -RZ, R118.H0_H0 ;  /* 0x20000076ff757230 */ /* 0x000fe40000004100 */
[----:B------:R-:W-:Y:S01]  /*6730*/  FMUL R11, R70, R11 ;  /* 0x0000000b460b7220 */ /* 0x000fe20000400000 */
[----:B------:R-:W-:Y:S01]  /*6740*/  HADD2.F32 R83, -RZ, R84.H0_H0 ;  /* 0x20000054ff537230 */ /* 0x000fe20000004100 */
[----:B------:R-:W-:Y:S01]  /*6750*/  F2FP.SATFINITE.E4M3.F32.PACK_AB_MERGE_C R184, R2, R0, R179 ;  /* 0x0000000002b8723e */ /* 0x000fe200048070b3 */
[----:B------:R-:W-:Y:S01]  /*6760*/  HADD2.F32 R118, -RZ, R118.H1_H1 ;  /* 0x30000076ff767230 */ /* 0x000fe20000004100 */
[----:B------:R-:W-:Y:S01]  /*6770*/  IADD3 R179, PT, PT, R171, R188, RZ ;  /* 0x000000bcabb37210 */ /* 0x000fe20007ffe0ff */
[C---:B------:R-:W-:Y:S01]  /*6780*/  FFMA R11, R73.reuse, R80, R11 ;  /* 0x00000050490b7223 */ /* 0x040fe2000000000b */
[C---:B------:R-:W-:Y:S01]  /*6790*/  FFMA R8, R73.reuse, R81, R8 ;  /* 0x0000005149087223 */ /* 0x040fe20000000008 */
[----:B------:R-:W-:Y:S01]  /*67a0*/  FFMA R9, R73, R82, R9 ;  /* 0x0000005249097223 */ /* 0x000fe20000000009 */
[----:B------:R-:W-:Y:S02]  /*67b0*/  HADD2.F32 R121, -RZ, R122.H0_H0 ;  /* 0x2000007aff797230 */ /* 0x000fe40000004100 */
[C---:B------:R-:W-:Y:S01]  /*67c0*/  FMUL R10, R70.reuse, R14 ;  /* 0x0000000e460a7220 */ /* 0x040fe20000400000 */
[----:B------:R-:W-:Y:S01]  /*67d0*/  HADD2.F32 R84, -RZ, R84.H1_H1 ;  /* 0x30000054ff547230 */ /* 0x000fe20000004100 */
[----:B------:R-:W-:Y:S01]  /*67e0*/  F2FP.SATFINITE.E4M3.F32.PACK_AB_MERGE_C R185, R11, R6, RZ ;  /* 0x000000060bb9723e */ /* 0x000fe200048070ff */
[----:B------:R-:W-:Y:S02]  /*67f0*/  HADD2.F32 R122, -RZ, R122.H1_H1 ;  /* 0x3000007aff7a7230 */ /* 0x000fe40000004100 */
[----:B------:R-:W-:Y:S01]  /*6800*/  FFMA R10, R73, R83, R10 ;  /* 0x00000053490a7223 */ /* 0x000fe2000000000a */
[C---:B------:R-:W-:Y:S01]  /*6810*/  FMUL R15, R70.reuse, R15 ;  /* 0x0000000f460f7220 */ /* 0x040fe20000400000 */
[--C-:B------:R-:W-:Y:S01]  /*6820*/  HADD2.F32 R87, -RZ, R88.reuse.H0_H0 ;  /* 0x20000058ff577230 */ /* 0x100fe20000004100 */
[----:B------:R-:W-:Y:S01]  /*6830*/  F2FP.SATFINITE.E4M3.F32.PACK_AB_MERGE_C R185, R5, R4, R185 ;  /* 0x0000000405b9723e */ /* 0x000fe200048070b9 */
[----:B------:R-:W-:Y:S02]  /*6840*/  HADD2.F32 R88, -RZ, R88.H1_H1 ;  /* 0x30000058ff587230 */ /* 0x000fe40000004100 */
[C---:B------:R-:W-:Y:S01]  /*6850*/  FFMA R15, R73.reuse, R84, R15 ;  /* 0x00000054490f7223 */ /* 0x040fe2000000000f */
[C---:B------:R-:W-:Y:S01]  /*6860*/  FFMA R12, R73.reuse, R85, R12 ;  /* 0x00000055490c7223 */ /* 0x040fe2000000000c */
[----:B------:R-:W-:Y:S01]  /*6870*/  FFMA R13, R73, R86, R13 ;  /* 0x00000056490d7223 */ /* 0x000fe2000000000d */
[C---:B------:R-:W-:Y:S01]  /*6880*/  FMUL R14, R70.reuse, R18 ;  /* 0x00000012460e7220 */ /* 0x040fe20000400000 */
[----:B------:R-:W-:Y:S01]  /*6890*/  F2FP.F16.E4M3.UNPACK_B R126, R153 ;  /* 0x00000099ff7e723e */ /* 0x000fe200020006ff */
[C---:B------:R-:W-:Y:S01]  /*68a0*/  FMUL R19, R70.reuse, R19 ;  /* 0x0000001346137220 */ /* 0x040fe20000400000 */
[----:B------:R-:W-:Y:S01]  /*68b0*/  HADD2.F32 R91, -RZ, R92.H0_H0 ;  /* 0x2000005cff5b7230 */ /* 0x000fe20000004100 */
[----:B------:R-:W-:Y:S01]  /*68c0*/  F2FP.SATFINITE.E4M3.F32.PACK_AB_MERGE_C R186, R15, R10, RZ ;  /* 0x0000000a0fba723e */ /* 0x000fe200048070ff */
[C---:B------:R-:W-:Y:S01]  /*68d0*/  FFMA R14, R73.reuse, R87, R14 ;  /* 0x00000057490e7223 */ /* 0x040fe2000000000e */
[C---:B------:R-:W-:Y:S01]  /*68e0*/  FFMA R19, R73.reuse, R88, R19 ;  /* 0x0000005849137223 */ /* 0x040fe20000000013 */
[C---:B------:R-:W-:Y:S01]  /*68f0*/  FFMA R16, R73.reuse, R89, R16 ;  /* 0x0000005949107223 */ /* 0x040fe20000000010 */
[----:B------:R-:W-:Y:S01]  /*6900*/  F2FP.F16.E4M3.UNPACK_B R128, R153.H1 ;  /* 0x00000099ff80723e */ /* 0x000fe200030006ff */
[----:B------:R-:W-:Y:S01]  /*6910*/  FFMA R17, R73, R90, R17 ;  /* 0x0000005a49117223 */ /* 0x000fe20000000011 */
[----:B------:R-:W-:Y:S01]  /*6920*/  F2FP.SATFINITE.E4M3.F32.PACK_AB_MERGE_C R186, R9, R8, R186 ;  /* 0x0000000809ba723e */ /* 0x000fe200048070ba */
[--C-:B------:R-:W-:Y:S01]  /*6930*/  HADD2.F32 R125, -RZ, R126.reuse.H0_H0 ;  /* 0x2000007eff7d7230 */ /* 0x100fe20000004100 */
[----:B------:R-:W-:Y:S01]  /*6940*/  F2FP.SATFINITE.E4M3.F32.PACK_AB_MERGE_C R187, R19, R14, RZ ;  /* 0x0000000e13bb723e */ /* 0x000fe200048070ff */
[----:B------:R-:W-:Y:S02]  /*6950*/  HADD2.F32 R126, -RZ, R126.H1_H1 ;  /* 0x3000007eff7e7230 */ /* 0x000fe40000004100 */
[C---:B------:R-:W-:Y:S01]  /*6960*/  FMUL R18, R70.reuse, R22 ;  /* 0x0000001646127220 */ /* 0x040fe20000400000 */
[----:B------:R-:W-:Y:S01]  /*6970*/  HADD2.F32 R92, -RZ, R92.H1_H1 ;  /* 0x3000005cff5c7230 */ /* 0x000fe20000004100 */
[----:B------:R-:W-:Y:S01]  /*6980*/  F2FP.SATFINITE.E4M3.F32.PACK_AB_MERGE_C R187, R13, R12, R187 ;  /* 0x0000000c0dbb723e */ /* 0x000fe200048070bb */
[C---:B------:R-:W-:Y:S01]  /*6990*/  FMUL R23, R70.reuse, R23 ;  /* 0x0000001746177220 */ /* 0x040fe20000400000 */
[--C-:B------:R-:W-:Y:S02]  /*69a0*/  HADD2.F32 R95, -RZ, R96.reuse.H0_H0 ;  /* 0x20000060ff5f7230 */ /* 0x100fe40000004100 */
[C---:B------:R-:W-:Y:S01]  /*69b0*/  FFMA R18, R73.reuse, R91, R18 ;  /* 0x0000005b49127223 */ /* 0x040fe20000000012 */
[----:B------:R-:W-:Y:S01]  /*69c0*/  HADD2.F32 R96, -RZ, R96.H1_H1 ;  /* 0x30000060ff607230 */ /* 0x000fe20000004100 */
[----:B------:R1:W-:Y:S01]  /*69d0*/  STS.128 [R137+UR44+0x8200], R184 ;  /* 0x008200b889007988 */ /* 0x0003e20008000c2c */
        /* <DEDUP_REMOVED lines=48> */
[----:B------:R1:W-:Y:S01]  /*6ce0*/  STS.128 [R176+0x8010], R192 ;  /* 0x008010c0b0007388 */ /* 0x0003e20000000c00 */
[C---:B------:R-:W-:Y:S01]  /*6cf0*/  FFMA R39, R73.reuse, R108, R39 ;  /* 0x0000006c49277223 */ /* 0x040fe20000000027 */
[C---:B------:R-:W-:Y:S01]  /*6d00*/  FFMA R36, R73.reuse, R109, R36 ;  /* 0x0000006d49247223 */ /* 0x040fe20000000024 */
[----:B------:R-:W-:Y:S01]  /*6d10*/  FFMA R37, R73, R110, R37 ;  /* 0x0000006e49257223 */ /* 0x000fe20000000025 */
[----:B------:R-:W-:Y:S01]  /*6d20*/  FMUL R38, R70, R42 ;  /* 0x0000002a46267220 */ /* 0x000fe20000400000 */
[----:B------:R-:W-:Y:S01]  /*6d30*/  ISETP.NE.AND P0, PT, R174, RZ, PT ;  /* 0x000000ffae00720c */ /* 0x000fe20003f05270 */
[C---:B------:R-:W-:Y:S01]  /*6d40*/  FMUL R43, R70.reuse, R43 ;  /* 0x0000002b462b7220 */ /* 0x040fe20000400000 */
[--C-:B------:R-:W-:Y:S01]  /*6d50*/  HADD2.F32 R115, -RZ, R116.reuse.H0_H0 ;  /* 0x20000074ff737230 */ /* 0x100fe20000004100 */
[----:B------:R-:W-:Y:S01]  /*6d60*/  F2FP.SATFINITE.E4M3.F32.PACK_AB_MERGE_C R196, R39, R34, RZ ;  /* 0x0000002227c4723e */ /* 0x000fe200048070ff */
[C---:B------:R-:W-:Y:S01]  /*6d70*/  FFMA R38, R73.reuse, R111, R38 ;  /* 0x0000006f49267223 */ /* 0x040fe20000000026 */
[C---:B------:R-:W-:Y:S01]  /*6d80*/  FFMA R43, R73.reuse, R112, R43 ;  /* 0x00000070492b7223 */ /* 0x040fe2000000002b */
[----:B------:R-:W-:Y:S01]  /*6d90*/  FFMA R40, R73, R113, R40 ;  /* 0x0000007149287223 */ /* 0x000fe20000000028 */
[----:B------:R-:W-:Y:S01]  /*6da0*/  F2FP.SATFINITE.E4M3.F32.PACK_AB_MERGE_C R196, R33, R32, R196 ;  /* 0x0000002021c4723e */ /* 0x000fe200048070c4 */
[----:B------:R-:W-:Y:S01]  /*6db0*/  FFMA R41, R73, R114, R41 ;  /* 0x0000007249297223 */ /* 0x000fe20000000029 */
[----:B------:R-:W-:Y:S01]  /*6dc0*/  HADD2.F32 R116, -RZ, R116.H1_H1 ;  /* 0x30000074ff747230 */ /* 0x000fe20000004100 */
[----:B------:R-:W-:Y:S01]  /*6dd0*/  F2FP.SATFINITE.E4M3.F32.PACK_AB_MERGE_C R197, R43, R38, RZ ;  /* 0x000000262bc5723e */ /* 0x000fe200048070ff */
[C---:B------:R-:W-:Y:S01]  /*6de0*/  FMUL R42, R70.reuse, R46 ;  /* 0x0000002e462a7220 */ /* 0x040fe20000400000 */
[C---:B------:R-:W-:Y:S01]  /*6df0*/  FMUL R47, R70.reuse, R47 ;  /* 0x0000002f462f7220 */ /* 0x040fe20000400000 */
[--C-:B------:R-:W-:Y:S01]  /*6e00*/  HADD2.F32 R119, -RZ, R120.reuse.H0_H0 ;  /* 0x20000078ff777230 */ /* 0x100fe20000004100 */
[----:B------:R-:W-:Y:S01]  /*6e10*/  F2FP.SATFINITE.E4M3.F32.PACK_AB_MERGE_C R197, R37, R36, R197 ;  /* 0x0000002425c5723e */ /* 0x000fe200048070c5 */
[C---:B------:R-:W-:Y:S01]  /*6e20*/  FFMA R42, R73.reuse, R115, R42 ;  /* 0x00000073492a7223 */ /* 0x040fe2000000002a */
[C---:B------:R-:W-:Y:S01]  /*6e30*/  FFMA R47, R73.reuse, R116, R47 ;  /* 0x00000074492f7223 */ /* 0x040fe2000000002f */
[----:B------:R-:W-:Y:S01]  /*6e40*/  FFMA R44, R73, R117, R44 ;  /* 0x00000075492c7223 */ /* 0x000fe2000000002c */
[----:B------:R-:W-:Y:S01]  /*6e50*/  ISETP.NE.AND P6, PT, R189, RZ, PT ;  /* 0x000000ffbd00720c */ /* 0x000fe20003fc5270 */
[----:B------:R-:W-:Y:S01]  /*6e60*/  FFMA R45, R73, R118, R45 ;  /* 0x00000076492d7223 */ /* 0x000fe2000000002d */
[----:B------:R-:W-:Y:S01]  /*6e70*/  HADD2.F32 R120, -RZ, R120.H1_H1 ;  /* 0x30000078ff787230 */ /* 0x000fe20000004100 */
[----:B------:R-:W-:Y:S01]  /*6e80*/  F2FP.SATFINITE.E4M3.F32.PACK_AB_MERGE_C R198, R47, R42, RZ ;  /* 0x0000002a2fc6723e */ /* 0x000fe200048070ff */
[C---:B------:R-:W-:Y:S01]  /*6e90*/  FMUL R46, R70.reuse, R50 ;  /* 0x00000032462e7220 */ /* 0x040fe20000400000 */
[C---:B------:R-:W-:Y:S01]  /*6ea0*/  FMUL R51, R70.reuse, R51 ;  /* 0x0000003346337220 */ /* 0x040fe20000400000 */
[--C-:B------:R-:W-:Y:S02]  /*6eb0*/  HADD2.F32 R123, -RZ, R124.reuse.H0_H0 ;  /* 0x2000007cff7b7230 */ /* 0x100fe40000004100 */
[C---:B------:R-:W-:Y:S01]  /*6ec0*/  FMUL R50, R70.reuse, R54 ;  /* 0x0000003646327220 */ /* 0x040fe20000400000 */
[C---:B------:R-:W-:Y:S01]  /*6ed0*/  FFMA R46, R73.reuse, R119, R46 ;  /* 0x00000077492e7223 */ /* 0x040fe2000000002e */
[----:B------:R-:W-:Y:S02]  /*6ee0*/  HADD2.F32 R124, -RZ, R124.H1_H1 ;  /* 0x3000007cff7c7230 */ /* 0x000fe40000004100 */
[C---:B------:R-:W-:Y:S01]  /*6ef0*/  FFMA R51, R73.reuse, R120, R51 ;  /* 0x0000007849337223 */ /* 0x040fe20000000033 */
[C---:B------:R-:W-:Y:S01]  /*6f00*/  FMUL R55, R70.reuse, R55 ;  /* 0x0000003746377220 */ /* 0x040fe20000400000 */
[C---:B------:R-:W-:Y:S01]  /*6f10*/  FFMA R48, R73.reuse, R121, R48 ;  /* 0x0000007949307223 */ /* 0x040fe20000000030 */
[C---:B------:R-:W-:Y:S01]  /*6f20*/  FFMA R49, R73.reuse, R122, R49 ;  /* 0x0000007a49317223 */ /* 0x040fe20000000031 */
[--C-:B------:R-:W-:Y:S02]  /*6f30*/  HADD2.F32 R127, -RZ, R128.reuse.H0_H0 ;  /* 0x20000080ff7f7230 */ /* 0x100fe40000004100 */
[C---:B------:R-:W-:Y:S01]  /*6f40*/  FFMA R50, R73.reuse, R123, R50 ;  /* 0x0000007b49327223 */ /* 0x040fe20000000032 */
[----:B------:R-:W-:Y:S02]  /*6f50*/  HADD2.F32 R128, -RZ, R128.H1_H1 ;  /* 0x30000080ff807230 */ /* 0x000fe40000004100 */
[C---:B------:R-:W-:Y:S01]  /*6f60*/  FMUL R54, R70.reuse, R58 ;  /* 0x0000003a46367220 */ /* 0x040fe20000400000 */
        /* <DEDUP_REMOVED lines=16> */
[----:B------:R-:W-:Y:S01]  /*7070*/  FFMA R63, R73, R132, R63 ;  /* 0x00000084493f7223 */ /* 0x000fe2000000003f */
[----:B------:R-:W-:Y:S01]  /*7080*/  FMUL R67, R70, R67 ;  /* 0x0000004346437220 */ /* 0x000fe20000400000 */
[----:B------:R-:W-:Y:S01]  /*7090*/  F2FP.SATFINITE.E4M3.F32.PACK_AB_MERGE_C R199, R51, R46, RZ ;  /* 0x0000002e33c7723e */ /* 0x000fe200048070ff */
[C---:B------:R-:W-:Y:S01]  /*70a0*/  FFMA R60, R73.reuse, R133, R60 ;  /* 0x00000085493c7223 */ /* 0x040fe2000000003c */
[C---:B------:R-:W-:Y:S01]  /*70b0*/  FFMA R61, R73.reuse, R134, R61 ;  /* 0x00000086493d7223 */ /* 0x040fe2000000003d */
[C---:B------:R-:W-:Y:S01]  /*70c0*/  FFMA R62, R73.reuse, R135, R62 ;  /* 0x00000087493e7223 */ /* 0x040fe2000000003e */
[----:B------:R-:W-:Y:S01]  /*70d0*/  FFMA R67, R73, R136, R67 ;  /* 0x0000008849437223 */ /* 0x000fe20000000043 */
[----:B------:R-:W-:Y:S02]  /*70e0*/  F2FP.SATFINITE.E4M3.F32.PACK_AB_MERGE_C R198, R41, R40, R198 ;  /* 0x0000002829c6723e */ /* 0x000fe400048070c6 */
[----:B------:R-:W-:Y:S02]  /*70f0*/  F2FP.SATFINITE.E4M3.F32.PACK_AB_MERGE_C R199, R45, R44, R199 ;  /* 0x0000002c2dc7723e */ /* 0x000fe400048070c7 */
[----:B------:R-:W-:Y:S02]  /*7100*/  F2FP.SATFINITE.E4M3.F32.PACK_AB_MERGE_C R200, R55, R50, RZ ;  /* 0x0000003237c8723e */ /* 0x000fe400048070ff */
[----:B------:R-:W-:Y:S01]  /*7110*/  F2FP.SATFINITE.E4M3.F32.PACK_AB_MERGE_C R201, R59, R54, RZ ;  /* 0x000000363bc9723e */ /* 0x000fe200048070ff */
[----:B------:R1:W-:Y:S01]  /*7120*/  STS.128 [R179+0x8020], R196 ;  /* 0x008020c4b3007388 */ /* 0x0003e20000000c00 */
[----:B------:R-:W-:Y:S02]  /*7130*/  F2FP.SATFINITE.E4M3.F32.PACK_AB_MERGE_C R202, R63, R58, RZ ;  /* 0x0000003a3fca723e */ /* 0x000fe400048070ff */
[----:B------:R-:W-:Y:S02]  /*7140*/  F2FP.SATFINITE.E4M3.F32.PACK_AB_MERGE_C R203, R67, R62, RZ ;  /* 0x0000003e43cb723e */ /* 0x000fe400048070ff */
[----:B------:R-:W-:Y:S02]  /*7150*/  F2FP.SATFINITE.E4M3.F32.PACK_AB_MERGE_C R200, R49, R48, R200 ;  /* 0x0000003031c8723e */ /* 0x000fe400048070c8 */
[----:B------:R-:W-:Y:S02]  /*7160*/  F2FP.SATFINITE.E4M3.F32.PACK_AB_MERGE_C R201, R53, R52, R201 ;  /* 0x0000003435c9723e */ /* 0x000fe400048070c9 */
[----:B------:R-:W-:Y:S02]  /*7170*/  F2FP.SATFINITE.E4M3.F32.PACK_AB_MERGE_C R202, R57, R56, R202 ;  /* 0x0000003839ca723e */ /* 0x000fe400048070ca */
[----:B------:R-:W-:Y:S02]  /*7180*/  F2FP.SATFINITE.E4M3.F32.PACK_AB_MERGE_C R203, R61, R60, R203 ;  /* 0x0000003c3dcb723e */ /* 0x000fe400048070cb */
[----:B------:R-:W-:Y:S02]  /*7190*/  LEA R190, R166, UR44, 0x3 ;  /* 0x0000002ca6be7c11 */ /* 0x000fe4000f8e18ff */
[----:B------:R-:W-:Y:S01]  /*71a0*/  @P6 SHF.L.U32 R191, R165, 0x1f, RZ ;  /* 0x0000001fa5bf6819 */ /* 0x000fe200000006ff */
[----:B------:R1:W-:Y:S01]  /*71b0*/  STS.128 [R178+0x8010], R200 ;  /* 0x008010c8b2007388 */ /* 0x0003e20000000c00 */
[----:B------:R-:W-:Y:S01]  /*71c0*/  @!PT LDS RZ, [RZ] ;  /* 0x00000000fffff984 */ /* 0x000fe20000000800 */
[----:B------:R-:W-:Y:S01]  /*71d0*/  @!PT LDS RZ, [RZ] ;  /* 0x00000000fffff984 */ /* 0x000fe20000000800 */
[----:B------:R-:W-:Y:S01]  /*71e0*/  @!PT LDS RZ, [RZ] ;  /* 0x00000000fffff984 */ /* 0x000fe20000000800 */
[----:B------:R-:W-:Y:S01]  /*71f0*/  @!PT LDS RZ, [RZ] ;  /* 0x00000000fffff984 */ /* 0x000fe20000000800 */
[----:B------:R2:W-:Y:S07]  /*7200*/  MEMBAR.ALL.CTA ;  /* 0x0000000000007992 */ /* 0x0005ee0000008000 */
[----:B--2---:R-:W2:Y:S02]  /*7210*/  FENCE.VIEW.ASYNC.S ;  /* 0x00000000000073c6 */ /* 0x004ea40000000000 */
[----:B--2---:R-:W-:Y:S06]  /*7220*/  BAR.SYNC.DEFER_BLOCKING 0x1, 0x80 ;  /* 0x0042000000007b1d */ /* 0x004fec0000010000 */
[----:B------:R-:W-:Y:S05]  /*7230*/  @P0 BRA `(.L_x_104) ;  /* 0x0000000000280947 */ /* 0x000fea0003800000 */
[----:B------:R-:W-:Y:S01]  /*7240*/  UIADD3 UR4, UPT, UPT, UR44, 0x8200, URZ ;  /* 0x000082002c047890 */ /* 0x000fe2000fffe0ff */
[----:B------:R-:W-:Y:S05]  /*7250*/  UMOV UR51, UR36 ;  /* 0x0000002400337c82 */ /* 0x000fea0008000000 */
[----:B------:R-:W-:Y:S01]  /*7260*/  MOV R173, UR4 ;  /* 0x0000000400ad7c02 */ /* 0x000fe20008000f00 */
[----:B------:R-:W-:Y:S03]  /*7270*/  UIADD3 UR4, UP0, UPT, UR62, 0x680, URZ ;  /* 0x000006803e047890 */ /* 0x000fe6000ff1e0ff */
[----:B------:R-:W-:Y:S01]  /*7280*/  R2UR UR48, R173 ;  /* 0x00000000ad3072ca */ /* 0x000fe200000e0000 */
[----:B------:R-:W-:Y:S11]  /*7290*/  UIADD3.X UR5, UPT, UPT, URZ, UR63, URZ, UP0, !UPT ;  /* 0x0000003fff057290 */ /* 0x000ff600087fe4ff */
[----:B------:R-:W-:Y:S01]  /*72a0*/  @!UPT UIADD3 URZ, UPT, UPT, URZ, URZ, URZ ;  /* 0x000000fffffff290 */ /* 0x000fe2000fffe0ff */
[----:B------:R2:W-:Y:S01]  /*72b0*/  UTMASTG.3D [UR48], [UR4] ;  /* 0x00000030040073b5 */ /* 0x0005e20008010000 */
[----:B------:R0:W-:Y:S01]  /*72c0*/  UTMACMDFLUSH ;  /* 0x00000000000079b7 */ /* 0x0001e20000000000 */
[----:B--2---:R-:W-:Y:S04]  /*72d0*/  DEPBAR.LE SB0, 0x1 ;  /* 0x000080400000791a */ /* 0x004fe80000000000 */
.L_x_104:
[----:B------:R-:W-:Y:S05]  /*72e0*/  BSYNC.RECONVERGENT B0 ;  /* 0x0000000000007941 */ /* 0x000fea0003800200 */
.L_x_103:
[----:B------:R-:W-:Y:S06]  /*72f0*/  BAR.SYNC.DEFER_BLOCKING 0x1, 0x80 ;  /* 0x0042000000007b1d */ /* 0x000fec0000010000 */
[----:B------:R-:W2:Y:S01]  /*7300*/  @P6 SYNCS.PHASECHK.TRANS64.TRYWAIT P0, [R190+URZ+0x30], R191 ;  /* 0x000030bfbe0065a7 */ /* 0x000ea200080011ff */
[----:B------:R-:W-:Y:S01]  /*7310*/  BSSY B1, `(.L_x_105) ;  /* 0x0000023000017945 */ /* 0x000fe20003800000 */
[----:B--2---:R-:W-:Y:S03]  /*7320*/  @P6 SEL R180, RZ, 0x1, !P0 ;  /* 0x00000001ffb46807 */ /* 0x004fe60004000000 */
[----:B------:R-:W-:Y:S05]  /*7330*/  @!P6 BRA `(.L_x_106) ;  /* 0x000000000080e947 */ /* 0x000fea0003800000 */
[----:B------:R-:W-:Y:S01]  /*7340*/  ISETP.NE.AND P1, PT, R181, RZ, PT ;  /* 0x000000ffb500720c */ /* 0x000fe20003f25270 */
[----:B------:R-:W2:Y:S01]  /*7350*/  S2R R0, SR_CgaCtaId ;  /* 0x0000000000007919 */ /* 0x000ea20000008800 */
[----:B------:R-:W-:Y:S01]  /*7360*/  ISETP.NE.AND P0, PT, R180, RZ, PT ;  /* 0x000000ffb400720c */ /* 0x000fe20003f05270 */
[----:B------:R-:W-:Y:S10]  /*7370*/  BSSY B0, `(.L_x_107) ;  /* 0x0000009000007945 */ /* 0x000ff40003800000 */
[----:B------:R-:W-:Y:S04]  /*7380*/  @P1 IMAD R3, R166, 0x2000, R171 ;  /* 0x00002000a6031824 */ /* 0x000fe800078e02ab */
[C---:B------:R-:W-:Y:S01]  /*7390*/  @P1 IMAD.IADD R6, R3.reuse, 0x1, R182 ;  /* 0x0000000103061824 */ /* 0x040fe200078e02b6 */
[----:B------:R-:W-:Y:S03]  /*73a0*/  @P1 IADD3 R4, PT, PT, R3, R188, RZ ;  /* 0x000000bc03041210 */ /* 0x000fe60007ffe0ff */
[----:B------:R-:W-:Y:S01]  /*73b0*/  @P1 IMAD.IADD R2, R183, 0x1, R6 ;  /* 0x00000001b7021824 */ /* 0x000fe200078e0206 */
[----:B------:R-:W-:Y:S06]  /*73c0*/  @P0 BRA `(.L_x_108) ;  /* 0x00000000000c0947 */ /* 0x000fec0003800000 */
[----:B------:R-:W-:Y:S04]  /*73d0*/  SHF.L.U32 R5, R165, 0x1f, RZ ;  /* 0x0000001fa5057819 */ /* 0x000fe800000006ff */
[----:B------:R-:W3:Y:S02]  /*73e0*/  SYNCS.PHASECHK.TRANS64.TRYWAIT P0, [R190+URZ+0x30], R5 ;  /* 0x00003005be0075a7 */ /* 0x000ee400080011ff */
[----:B---3--:R-:W-:Y:S05]  /*73f0*/  @!P0 BRA `(.L_x_109) ;  /* 0x0000004800b88947 */ /* 0x008fea0003800000 */
.L_x_108:
[----:B------:R-:W-:Y:S05]  /*7400*/  BSYNC B0 ;  /* 0x0000000000007941 */ /* 0x000fea0003800000 */
.L_x_107:
[----:B------:R-:W-:Y:S01]  /*7410*/  ISETP.NE.AND P0, PT, R181, RZ, PT ;  /* 0x000000ffb500720c */ /* 0x000fe20003f05270 */
[----:B---3--:R-:W-:Y:S02]  /*7420*/  VIADD R5, R190, 0x50 ;  /* 0x00000050be057836 */ /* 0x008fe40000000000 */
[----:B------:R-:W-:Y:S03]  /*7430*/  VIADD R166, R166, 0x1 ;  /* 0x00000001a6a67836 */ /* 0x000fe60000000000 */
[----:B--2---:R-:W-:Y:S07]  /*7440*/  PRMT R0, R0, 0x654, R5 ;  /* 0x0000065400007816 */ /* 0x004fee0000000005 */
[----:B------:R2:W3:Y:S04]  /*7450*/  @P0 LDS.128 R140, [R3] ;  /* 0x00000000038c0984 */ /* 0x0004e80000000c00 */
[----:B------:R2:W4:Y:S04]  /*7460*/  @P0 LDS.128 R148, [R4+0x20] ;  /* 0x0000200004940984 */ /* 0x0005280000000c00 */
        /* <DEDUP_REMOVED lines=12> */
[----:B--234-:R-:W-:Y:S02]  /*7530*/  LOP3.LUT R165, R165, R0, RZ, 0x3c, !PT ;  /* 0x00000000a5a57212 */ /* 0x01cfe400078e3cff */
.L_x_106:
[----:B------:R-:W-:Y:S05]  /*7540*/  BSYNC B1 ;  /* 0x0000000000017941 */ /* 0x000fea0003800000 */
.L_x_105:
[----:B------:R-:W-:Y:S01]  /*7550*/  VIADD R0, R71, 0x40 ;  /* 0x0000004047007836 */ /* 0x000fe20000000000 */
[----:B------:R-:W-:Y:S04]  /*7560*/  BSSY.RECONVERGENT B6, `(.L_x_110) ;  /* 0x0000015000067945 */ /* 0x000fe80003800200 */
[----:B------:R-:W-:Y:S04]  /*7570*/  SHF.R.U32.HI R0, RZ, 0x15, R0 ;  /* 0x00000015ff007819 */ /* 0x000fe80000011600 */
[----:B------:R-:W-:Y:S11]  /*7580*/  LOP3.LUT P0, RZ, R0, 0x3, R159, 0x48, !PT ;  /* 0x0000000300ff7812 */ /* 0x000ff6000780489f */
[----:B------:R-:W-:Y:S02]  /*7590*/  @!UPT UIADD3 URZ, UPT, UPT, URZ, URZ, URZ ;  /* 0x000000fffffff290 */ /* 0x000fe4000fffe0ff */
        /* <DEDUP_REMOVED lines=8> */
[----:B------:R-:W5:Y:S01]  /*7620*/  LDCU.64 UR4, c[0x4][0x18] ;  /* 0x01000300ff0477ac */ /* 0x000f620008000a00 */
[----:B--2---:R-:W-:Y:S01]  /*7630*/  MOV R5, UR9 ;  /* 0x0000000900057c02 */ /* 0x004fe20008000f00 */
[----:B------:R-:W-:Y:S01]  /*7640*/  IMAD.U32 R4, RZ, RZ, UR8 ;  /* 0x00000008ff047e24 */ /* 0x000fe2000f8e00ff */
[----:B---3--:R-:W-:Y:S01]  /*7650*/  MOV R7, UR7 ;  /* 0x0000000700077c02 */ /* 0x008fe20008000f00 */
[----:B------:R-:W-:Y:S01]  /*7660*/  IMAD.U32 R6, RZ, RZ, UR6 ;  /* 0x00000006ff067e24 */ /* 0x000fe2000f8e00ff */
[----:B-----5:R-:W-:Y:S01]  /*7670*/  MOV R11, UR5 ;  /* 0x00000005000b7c02 */ /* 0x020fe20008000f00 */
[----:B------:R-:W-:Y:S02]  /*7680*/  IMAD.U32 R10, RZ, RZ, UR4 ;  /* 0x00000004ff0a7e24 */ /* 0x000fe4000f8e00ff */
[----:B------:R-:W-:Y:S07]  /*7690*/  LEPC R20, `(.L_x_111) ;  /* 0x000000001014794e */ /* 0x000fee0000000000 */
[----:B-1--4-:R-:W-:Y:S05]  /*76a0*/  CALL.ABS.NOINC R2 ;  /* 0x0000000002007343 */ /* 0x012fea0003c00000 */
.L_x_111:
[----:B------:R-:W-:Y:S05]  /*76b0*/  BSYNC.RECONVERGENT B6 ;  /* 0x0000000000067941 */ /* 0x000fea0003800200 */
.L_x_110:
[----:B------:R-:W-:Y:S01]  /*76c0*/  F2FP.F16.E4M3.UNPACK_B R4, R141 ;  /* 0x0000008dff04723e */ /* 0x000fe200020006ff */
[----:B------:R-:W-:Y:S05]  /*76d0*/  WARPSYNC.ALL ;  /* 0x0000000000007948 */ /* 0x000fea0003800000 */
[----:B------:R-:W-:Y:S01]  /*76e0*/  R2UR UR4, R71 ;  /* 0x00000000470472ca */ /* 0x000fe200000e0000 */
[--C-:B------:R-:W-:Y:S01]  /*76f0*/  HADD2.F32 R78, -RZ, R4.reuse.H0_H0 ;  /* 0x20000004ff4e7230 */ /* 0x100fe20000004100 */
[-C--:B------:R-:W-:Y:S01]  /*7700*/  F2FP.F16.E4M3.UNPACK_B R0, R140.reuse ;  /* 0x0000008cff00723e */ /* 0x080fe200020006ff */
[----:B------:R-:W-:Y:S01]  /*7710*/  HADD2.F32 R75, -RZ, R4.H1_H1 ;  /* 0x30000004ff4b7230 */ /* 0x000fe20000004100 */
[----:B------:R-:W-:Y:S01]  /*7720*/  F2FP.F16.E4M3.UNPACK_B R4, R143 ;  /* 0x0000008fff04723e */ /* 0x000fe200020006ff */
[----:B------:R-:W-:Y:S01]  /*7730*/  BSSY.RECONVERGENT B0, `(.L_x_112) ;  /* 0x0000116000007945 */ /* 0x000fe20003800200 */
[----:B------:R-:W-:Y:S01]  /*7740*/  F2FP.F16.E4M3.UNPACK_B R3, R140.H1 ;  /* 0x0000008cff03723e */ /* 0x000fe200030006ff */
[--C-:B------:R-:W-:Y:S01]  /*7750*/  HADD2.F32 R2, -RZ, R0.reuse.H0_H0 ;  /* 0x20000000ff027230 */ /* 0x100fe20000004100 */
[----:B-1----:R-:W-:Y:S01]  /*7760*/  F2FP.F16.E4M3.UNPACK_B R127, R154 ;  /* 0x0000009aff7f723e */ /* 0x002fe200020006ff */
[----:B------:R-:W-:Y:S01]  /*7770*/  HADD2.F32 R72, -RZ, R0.H1_H1 ;  /* 0x30000000ff487230 */ /* 0x000fe20000004100 */
[----:B------:R-:W-:Y:S01]  /*7780*/  F2FP.F16.E4M3.UNPACK_B R0, R141.H1 ;  /* 0x0000008dff00723e */ /* 0x000fe200030006ff */
[--C-:B------:R-:W-:Y:S01]  /*7790*/  HADD2.F32 R74, -RZ, R3.reuse.H0_H0 ;  /* 0x20000003ff4a7230 */ /* 0x100fe20000004100 */
[----:B------:R-:W-:Y:S01]  /*77a0*/  F2FP.F16.E4M3.UNPACK_B R117, R151.H1 ;  /* 0x00000097ff75723e */ /* 0x000fe200030006ff */
[----:B------:R-:W-:Y:S01]  /*77b0*/  HADD2.F32 R76, -RZ, R3.H1_H1 ;  /* 0x30000003ff4c7230 */ /* 0x000fe20000004100 */
[-C--:B------:R-:W-:Y:S01]  /*77c0*/  F2FP.F16.E4M3.UNPACK_B R3, R142.reuse ;  /* 0x0000008eff03723e */ /* 0x080fe200020006ff */
[--C-:B------:R-:W-:Y:S01]  /*77d0*/  HADD2.F32 R80, -RZ, R0.reuse.H0_H0 ;  /* 0x20000000ff507230 */ /* 0x100fe20000004100 */
[----:B------:R-:W-:Y:S01]  /*77e0*/  ISETP.NE.AND P0, PT, R174, RZ, PT ;  /* 0x000000ffae00720c */ /* 0x000fe20003f05270 */
[----:B------:R-:W-:Y:S01]  /*77f0*/  HADD2.F32 R77, -RZ, R0.H1_H1 ;  /* 0x30000000ff4d7230 */ /* 0x000fe20000004100 */
[----:B------:R-:W-:Y:S01]  /*7800*/  F2FP.F16.E4M3.UNPACK_B R0, R142.H1 ;  /* 0x0000008eff00723e */ /* 0x000fe200030006ff */
[--C-:B------:R-:W-:Y:S01]  /*7810*/  HADD2.F32 R82, -RZ, R3.reuse.H0_H0 ;  /* 0x20000003ff527230 */ /* 0x100fe20000004100 */
[----:B------:R-:W-:Y:S01]  /*7820*/  ISETP.NE.AND P6, PT, R189, RZ, PT ;  /* 0x000000ffbd00720c */ /* 0x000fe20003fc5270 */
[----:B------:R-:W-:Y:S01]  /*7830*/  HADD2.F32 R79, -RZ, R3.H1_H1 ;  /* 0x30000003ff4f7230 */ /* 0x000fe20000004100 */
[----:B------:R-:W-:Y:S01]  /*7840*/  F2FP.F16.E4M3.UNPACK_B R3, R143.H1 ;  /* 0x0000008fff03723e */ /* 0x000fe200030006ff */
[--C-:B------:R-:W-:Y:S02]  /*7850*/  HADD2.F32 R84, -RZ, R0.reuse.H0_H0 ;  /* 0x20000000ff547230 */ /* 0x100fe40000004100 */
[----:B------:R-:W-:Y:S01]  /*7860*/  HADD2.F32 R81, -RZ, R0.H1_H1 ;  /* 0x30000000ff517230 */ /* 0x000fe20000004100 */
[-C--:B------:R-:W-:Y:S01]  /*7870*/  F2FP.F16.E4M3.UNPACK_B R0, R144.reuse ;  /* 0x00000090ff00723e */ /* 0x080fe200020006ff */
[--C-:B------:R-:W-:Y:S02]  /*7880*/  HADD2.F32 R86, -RZ, R4.reuse.H0_H0 ;  /* 0x20000004ff567230 */ /* 0x100fe40000004100 */
[----:B------:R-:W-:Y:S01]  /*7890*/  HADD2.F32 R83, -RZ, R4.H1_H1 ;  /* 0x30000004ff537230 */ /* 0x000fe20000004100 */
[-C--:B------:R-:W-:Y:S01]  /*78a0*/  F2FP.F16.E4M3.UNPACK_B R4, R145.reuse ;  /* 0x00000091ff04723e */ /* 0x080fe200020006ff */
[--C-:B------:R-:W-:Y:S02]  /*78b0*/  HADD2.F32 R90, -RZ, R0.reuse.H0_H0 ;  /* 0x20000000ff5a7230 */ /* 0x100fe40000004100 */
[----:B------:R-:W-:Y:S01]  /*78c0*/  HADD2.F32 R87, -RZ, R0.H1_H1 ;  /* 0x30000000ff577230 */ /* 0x000fe20000004100 */
[----:B------:R-:W-:Y:S01]  /*78d0*/  F2FP.F16.E4M3.UNPACK_B R0, R145.H1 ;  /* 0x00000091ff00723e */ /* 0x000fe200030006ff */
[--C-:B------:R-:W-:Y:S02]  /*78e0*/  HADD2.F32 R88, -RZ, R3.reuse.H0_H0 ;  /* 0x20000003ff587230 */ /* 0x100fe40000004100 */
[----:B------:R-:W-:Y:S01]  /*78f0*/  HADD2.F32 R85, -RZ, R3.H1_H1 ;  /* 0x30000003ff557230 */ /* 0x000fe20000004100 */
[----:B------:R-:W-:Y:S01]  /*7900*/  F2FP.F16.E4M3.UNPACK_B R3, R144.H1 ;  /* 0x00000090ff03723e */ /* 0x000fe200030006ff */
[--C-:B------:R-:W-:Y:S02]  /*7910*/  HADD2.F32 R96, -RZ, R0.reuse.H0_H0 ;  /* 0x20000000ff607230 */ /* 0x100fe40000004100 */
[----:B------:R-:W-:Y:S01]  /*7920*/  HADD2.F32 R93, -RZ, R0.H1_H1 ;  /* 0x30000000ff5d7230 */ /* 0x000fe20000004100 */
[-C--:B------:R-:W-:Y:S01]  /*7930*/  F2FP.F16.E4M3.UNPACK_B R0, R146.reuse.H1 ;  /* 0x00000092ff00723e */ /* 0x080fe200030006ff */
[--C-:B------:R-:W-:Y:S02]  /*7940*/  HADD2.F32 R94, -RZ, R4.reuse.H0_H0 ;  /* 0x20000004ff5e7230 */ /* 0x100fe40000004100 */
[----:B------:R-:W-:Y:S01]  /*7950*/  HADD2.F32 R91, -RZ, R4.H1_H1 ;  /* 0x30000004ff5b7230 */ /* 0x000fe20000004100 */
[----:B------:R-:W-:Y:S01]  /*7960*/  F2FP.F16.E4M3.UNPACK_B R4, R147 ;  /* 0x00000093ff04723e */ /* 0x000fe200020006ff */
[--C-:B------:R-:W-:Y:S02]  /*7970*/  HADD2.F32 R92, -RZ, R3.reuse.H0_H0 ;  /* 0x20000003ff5c7230 */ /* 0x100fe40000004100 */
[----:B------:R-:W-:Y:S01]  /*7980*/  HADD2.F32 R89, -RZ, R3.H1_H1 ;  /* 0x30000003ff597230 */ /* 0x000fe20000004100 */
[----:B------:R-:W-:Y:S01]  /*7990*/  F2FP.F16.E4M3.UNPACK_B R3, R146 ;  /* 0x00000092ff03723e */ /* 0x000fe200020006ff */
[--C-:B------:R-:W-:Y:S02]  /*79a0*/  HADD2.F32 R100, -RZ, R0.reuse.H0_H0 ;  /* 0x20000000ff647230 */ /* 0x100fe40000004100 */
[----:B------:R-:W-:Y:S01]  /*79b0*/  HADD2.F32 R97, -RZ, R0.H1_H1 ;  /* 0x30000000ff617230 */ /* 0x000fe20000004100 */
[-C--:B------:R-:W-:Y:S01]  /*79c0*/  F2FP.F16.E4M3.UNPACK_B R0, R148.reuse ;  /* 0x00000094ff00723e */ /* 0x080fe200020006ff */
[--C-:B------:R-:W-:Y:S02]  /*79d0*/  HADD2.F32 R102, -RZ, R4.reuse.H0_H0 ;  /* 0x20000004ff667230 */ /* 0x100fe40000004100 */
[----:B------:R-:W-:Y:S01]  /*79e0*/  HADD2.F32 R99, -RZ, R4.H1_H1 ;  /* 0x30000004ff637230 */ /* 0x000fe20000004100 */
[----:B------:R-:W-:Y:S01]  /*79f0*/  F2FP.F16.E4M3.UNPACK_B R4, R149 ;  /* 0x00000095ff04723e */ /* 0x000fe200020006ff */
[--C-:B------:R-:W-:Y:S02]  /*7a00*/  HADD2.F32 R98, -RZ, R3.reuse.H0_H0 ;  /* 0x20000003ff627230 */ /* 0x100fe40000004100 */
[----:B------:R-:W-:Y:S01]  /*7a10*/  HADD2.F32 R95, -RZ, R3.H1_H1 ;  /* 0x30000003ff5f7230 */ /* 0x000fe20000004100 */
[----:B------:R-:W-:Y:S01]  /*7a20*/  F2FP.F16.E4M3.UNPACK_B R3, R147.H1 ;  /* 0x00000093ff03723e */ /* 0x000fe200030006ff */
[--C-:B------:R-:W-:Y:S02]  /*7a30*/  HADD2.F32 R106, -RZ, R0.reuse.H0_H0 ;  /* 0x20000000ff6a7230 */ /* 0x100fe40000004100 */
[----:B------:R-:W-:Y:S01]  /*7a40*/  HADD2.F32 R103, -RZ, R0.H1_H1 ;  /* 0x30000000ff677230 */ /* 0x000fe20000004100 */
[----:B------:R-:W-:Y:S01]  /*7a50*/  F2FP.F16.E4M3.UNPACK_B R0, R148.H1 ;  /* 0x00000094ff00723e */ /* 0x000fe200030006ff */
[--C-:B------:R-:W-:Y:S02]  /*7a60*/  HADD2.F32 R110, -RZ, R4.reuse.H0_H0 ;  /* 0x20000004ff6e7230 */ /* 0x100fe40000004100 */
[----:B------:R-:W-:Y:S02]  /*7a70*/  HADD2.F32 R107, -RZ, R4.H1_H1 ;  /* 0x30000004ff6b7230 */ /* 0x000fe40000004100 */
[--C-:B------:R-:W-:Y:S01]  /*7a80*/  HADD2.F32 R104, -RZ, R3.reuse.H0_H0 ;  /* 0x20000003ff687230 */ /* 0x100fe20000004100 */
[----:B------:R-:W1:Y:S01]  /*7a90*/  LDTM.x64 R4, tmem[UR4+0x40] ;  /* 0x00004004000479ee */ /* 0x000e620008340000 */
[----:B------:R-:W-:Y:S01]  /*7aa0*/  HADD2.F32 R101, -RZ, R3.H1_H1 ;  /* 0x30000003ff657230 */ /* 0x000fe20000004100 */
[----:B------:R-:W-:Y:S01]  /*7ab0*/  F2FP.F16.E4M3.UNPACK_B R3, R149.H1 ;  /* 0x00000095ff03723e */ /* 0x000fe200030006ff */
        /* <DEDUP_REMOVED lines=14> */
[----:B------:R-:W-:Y:S01]  /*7ba0*/  F2FP.F16.E4M3.UNPACK_B R0, R152.H1 ;  /* 0x00000098ff00723e */ /* 0x000fe200030006ff */
[--C-:B------:R-:W-:Y:S02]  /*7bb0*/  HADD2.F32 R122, -RZ, R3.reuse.H0_H0 ;  /* 0x20000003ff7a7230 */ /* 0x100fe40000004100 */
[C---:B-1----:R-:W-:Y:S01]  /*7bc0*/  FMUL R7, R70.reuse, R7 ;  /* 0x0000000746077220 */ /* 0x042fe20000400000 */
        /* <DEDUP_REMOVED lines=10> */
[C---:B------:R-:W-:Y:S01]  /*7c70*/  FMUL R0, R70.reuse, R4 ;  /* 0x0000000446007220 */ /* 0x040fe20000400000 */
[--C-:B------:R-:W-:Y:S01]  /*7c80*/  HADD2.F32 R130, -RZ, R127.reuse.H0_H0 ;  /* 0x2000007fff827230 */ /* 0x100fe20000004100 */
[----:B------:R-:W-:Y:S01]  /*7c90*/  F2FP.F16.E4M3.UNPACK_B R4, R155 ;  /* 0x0000009bff04723e */ /* 0x000fe200020006ff */
[----:B------:R-:W-:Y:S02]  /*7ca0*/  HADD2.F32 R127, -RZ, R127.H1_H1 ;  /* 0x3000007fff7f7230 */ /* 0x000fe40000004100 */
[C---:B------:R-:W-:Y:S01]  /*7cb0*/  FFMA R0, R73.reuse, R2, R0 ;  /* 0x0000000249007223 */ /* 0x040fe20000000000 */
[C---:B------:R-:W-:Y:S01]  /*7cc0*/  FMUL R2, R70.reuse, R5 ;  /* 0x0000000546027220 */ /* 0x040fe20000400000 */
[--C-:B------:R-:W-:Y:S01]  /*7cd0*/  HADD2.F32 R132, -RZ, R3.reuse.H0_H0 ;  /* 0x20000003ff847230 */ /* 0x100fe20000004100 */
[----:B------:R-:W-:Y:S01]  /*7ce0*/  F2FP.F16.E4M3.UNPACK_B R5, R155.H1 ;  /* 0x0000009bff05723e */ /* 0x000fe200030006ff */
[----:B------:R-:W-:Y:S02]  /*7cf0*/  HADD2.F32 R129, -RZ, R3.H1_H1 ;  /* 0x30000003ff817230 */ /* 0x000fe40000004100 */
[C---:B------:R-:W-:Y:S01]  /*7d00*/  FFMA R2, R73.reuse, R72, R2 ;  /* 0x0000004849027223 */ /* 0x040fe20000000002 */
[--C-:B------:R-:W-:Y:S02]  /*7d10*/  HADD2.F32 R72, -RZ, R4.reuse.H0_H0 ;  /* 0x20000004ff487230 */ /* 0x100fe40000004100 */
[C---:B------:R-:W-:Y:S01]  /*7d20*/  FMUL R3, R70.reuse, R6 ;  /* 0x0000000646037220 */ /* 0x040fe20000400000 */
[----:B------:R-:W-:Y:S02]  /*7d30*/  HADD2.F32 R131, -RZ, R4.H1_H1 ;  /* 0x30000004ff837230 */ /* 0x000fe40000004100 */
[C---:B------:R-:W-:Y:S01]  /*7d40*/  FMUL R4, R70.reuse, R9 ;  /* 0x0000000946047220 */ /* 0x040fe20000400000 */
[--C-:B------:R-:W-:Y:S02]  /*7d50*/  HADD2.F32 R133, -RZ, R5.reuse.H1_H1 ;  /* 0x30000005ff857230 */ /* 0x100fe40000004100 */
[C---:B------:R-:W-:Y:S01]  /*7d60*/  FFMA R3, R73.reuse, R74, R3 ;  /* 0x0000004a49037223 */ /* 0x040fe20000000003 */
[----:B------:R-:W-:Y:S01]  /*7d70*/  FFMA R7, R73, R76, R7 ;  /* 0x0000004c49077223 */ /* 0x000fe20000000007 */
[----:B------:R-:W-:Y:S02]  /*7d80*/  HADD2.F32 R74, -RZ, R5.H0_H0 ;  /* 0x20000005ff4a7230 */ /* 0x000fe40000004100 */
[C---:B------:R-:W-:Y:S01]  /*7d90*/  FMUL R5, R70.reuse, R10 ;  /* 0x0000000a46057220 */ /* 0x040fe20000400000 */
[C---:B------:R-:W-:Y:S01]  /*7da0*/  FMUL R6, R70.reuse, R11 ;  /* 0x0000000b46067220 */ /* 0x040fe20000400000 */
[C---:B------:R-:W-:Y:S01]  /*7db0*/  FMUL R11, R70.reuse, R16 ;  /* 0x00000010460b7220 */ /* 0x040fe20000400000 */
[----:B------:R-:W-:Y:S01]  /*7dc0*/  F2FP.SATFINITE.E4M3.F32.PACK_AB_MERGE_C R135, R7, R3, RZ ;  /* 0x000000030787723e */ /* 0x000fe200048070ff */
[C---:B------:R-:W-:Y:S01]  /*7dd0*/  FMUL R3, R70.reuse, R8 ;  /* 0x0000000846037220 */ /* 0x040fe20000400000 */
[C---:B------:R-:W-:Y:S01]  /*7de0*/  FMUL R7, R70.reuse, R12 ;  /* 0x0000000c46077220 */ /* 0x040fe20000400000 */
[C---:B------:R-:W-:Y:S01]  /*7df0*/  FMUL R8, R70.reuse, R13 ;  /* 0x0000000d46087220 */ /* 0x040fe20000400000 */
[C---:B------:R-:W-:Y:S01]  /*7e00*/  FMUL R12, R70.reuse, R17 ;  /* 0x00000011460c7220 */ /* 0x040fe20000400000 */
[C---:B------:R-:W-:Y:S01]  /*7e10*/  FFMA R3, R73.reuse, R78, R3 ;  /* 0x0000004e49037223 */ /* 0x040fe20000000003 */
[C---:B------:R-:W-:Y:S01]  /*7e20*/  FFMA R4, R73.reuse, R75, R4 ;  /* 0x0000004b49047223 */ /* 0x040fe20000000004 */
[C---:B------:R-:W-:Y:S01]  /*7e30*/  FFMA R5, R73.reuse, R80, R5 ;  /* 0x0000005049057223 */ /* 0x040fe20000000005 */
[C---:B------:R-:W-:Y:S01]  /*7e40*/  FFMA R6, R73.reuse, R77, R6 ;  /* 0x0000004d49067223 */ /* 0x040fe20000000006 */
[C---:B------:R-:W-:Y:S01]  /*7e50*/  FFMA R7, R73.reuse, R82, R7 ;  /* 0x0000005249077223 */ /* 0x040fe20000000007 */
[C---:B------:R-:W-:Y:S01]  /*7e60*/  FFMA R8, R73.reuse, R79, R8 ;  /* 0x0000004f49087223 */ /* 0x040fe20000000008 */
[C---:B------:R-:W-:Y:S01]  /*7e70*/  FMUL R16, R70.reuse, R21 ;  /* 0x0000001546107220 */ /* 0x040fe20000400000 */
[----:B------:R-:W-:Y:S01]  /*7e80*/  FMUL R9, R70, R14 ;  /* 0x0000000e46097220 */ /* 0x000fe20000400000 */
[----:B------:R-:W-:Y:S01]  /*7e90*/  F2FP.SATFINITE.E4M3.F32.PACK_AB_MERGE_C R5, R6, R5, RZ ;  /* 0x000000050605723e */ /* 0x000fe200048070ff */
[C---:B------:R-:W-:Y:S01]  /*7ea0*/  FMUL R10, R70.reuse, R15 ;  /* 0x0000000f460a7220 */ /* 0x040fe20000400000 */
[C---:B------:R-:W-:Y:S01]  /*7eb0*/  FMUL R15, R70.reuse, R20 ;  /* 0x00000014460f7220 */ /* 0x040fe20000400000 */
[C---:B------:R-:W-:Y:S01]  /*7ec0*/  FFMA R9, R73.reuse, R84, R9 ;  /* 0x0000005449097223 */ /* 0x040fe20000000009 */
[C---:B------:R-:W-:Y:S01]  /*7ed0*/  FMUL R20, R70.reuse, R25 ;  /* 0x0000001946147220 */ /* 0x040fe20000400000 */
[C---:B------:R-:W-:Y:S01]  /*7ee0*/  FFMA R10, R73.reuse, R81, R10 ;  /* 0x00000051490a7223 */ /* 0x040fe2000000000a */
[C---:B------:R-:W-:Y:S01]  /*7ef0*/  FFMA R11, R73.reuse, R86, R11 ;  /* 0x00000056490b7223 */ /* 0x040fe2000000000b */
[C---:B------:R-:W-:Y:S01]  /*7f00*/  FFMA R12, R73.reuse, R83, R12 ;  /* 0x00000053490c7223 */ /* 0x040fe2000000000c */
[C---:B------:R-:W-:Y:S01]  /*7f10*/  FMUL R13, R70.reuse, R18 ;  /* 0x00000012460d7220 */ /* 0x040fe20000400000 */
[----:B------:R-:W-:Y:S01]  /*7f20*/  FMUL R14, R70, R19 ;  /* 0x00000013460e7220 */ /* 0x000fe20000400000 */
[----:B------:R-:W-:Y:S01]  /*7f30*/  F2FP.SATFINITE.E4M3.F32.PACK_AB_MERGE_C R9, R10, R9, RZ ;  /* 0x000000090a09723e */ /* 0x000fe200048070ff */
[C---:B------:R-:W-:Y:S01]  /*7f40*/  FMUL R19, R70.reuse, R24 ;  /* 0x0000001846137220 */ /* 0x040fe20000400000 */
        /* <DEDUP_REMOVED lines=17> */
[----:B------:R-:W-:Y:S01]  /*8060*/  FMUL R27, R70, R32 ;  /* 0x00000020461b7220 */ /* 0x000fe20000400000 */
[C---:B------:R-:W-:Y:S01]  /*8070*/  FFMA R21, R73.reuse, R96, R21 ;  /* 0x0000006049157223 */ /* 0x040fe20000000015 */
[C---:B------:R-:W-:Y:S01]  /*8080*/  FFMA R22, R73.reuse, R93, R22 ;  /* 0x0000005d49167223 */ /* 0x040fe20000000016 */
[----:B------:R-:W-:Y:S01]  /*8090*/  F2FP.SATFINITE.E4M3.F32.PACK_AB_MERGE_C R16, R16, R15, R17 ;  /* 0x0000000f1010723e */ /* 0x000fe20004807011 */
[C---:B------:R-:W-:Y:S01]  /*80a0*/  FFMA R23, R73.reuse, R98, R23 ;  /* 0x0000006249177223 */ /* 0x040fe20000000017 */
[C---:B------:R-:W-:Y:S01]  /*80b0*/  FFMA R24, R73.reuse, R95, R24 ;  /* 0x0000005f49187223 */ /* 0x040fe20000000018 */
[----:B------:R-:W-:Y:S01]  /*80c0*/  FMUL R32, R70, R37 ;  /* 0x0000002546207220 */ /* 0x000fe20000400000 */
[----:B------:R-:W-:Y:S01]  /*80d0*/  F2FP.SATFINITE.E4M3.F32.PACK_AB_MERGE_C R21, R22, R21, RZ ;  /* 0x000000151615723e */ /* 0x000fe200048070ff */
[C---:B------:R-:W-:Y:S01]  /*80e0*/  FMUL R25, R70.reuse, R30 ;  /* 0x0000001e46197220 */ /* 0x040fe20000400000 */
[C---:B------:R-:W-:Y:S01]  /*80f0*/  FMUL R26, R70.reuse, R31 ;  /* 0x0000001f461a7220 */ /* 0x040fe20000400000 */
[----:B------:R-:W-:Y:S01]  /*8100*/  FMUL R31, R70, R36 ;  /* 0x00000024461f7220 */ /* 0x000fe20000400000 */
[----:B------:R-:W-:Y:S01]  /*8110*/  F2FP.SATFINITE.E4M3.F32.PACK_AB_MERGE_C R17, R20, R19, R21 ;  /* 0x000000131411723e */ /* 0x000fe20004807015 */
        /* <DEDUP_REMOVED lines=8> */
[----:B------:R-:W-:Y:S01]  /*81a0*/  FMUL R35, R70, R40 ;  /* 0x0000002846237220 */ /* 0x000fe20000400000 */
[C---:B------:R-:W-:Y:S01]  /*81b0*/  FFMA R29, R73.reuse, R104, R29 ;  /* 0x00000068491d7223 */ /* 0x040fe2000000001d */
[----:B------:R-:W-:Y:S01]  /*81c0*/  F2FP.SATFINITE.E4M3.F32.PACK_AB_MERGE_C R18, R24, R23, R18 ;  /* 0x000000171812723e */ /* 0x000fe20004807012 */
        /* <DEDUP_REMOVED lines=22> */
[C---:B------:R-:W-:Y:S01]  /*8330*/  FMUL R41, R70.reuse, R46 ;  /* 0x0000002e46297220 */ /* 0x040fe20000400000 */
[C---:B------:R-:W-:Y:S01]  /*8340*/  FMUL R42, R70.reuse, R47 ;  /* 0x0000002f462a7220 */ /* 0x040fe20000400000 */
        /* <DEDUP_REMOVED lines=8> */
[C---:B------:R-:W-:Y:S01]  /*83d0*/  FMUL R47, R70.reuse, R52 ;  /* 0x00000034462f7220 */ /* 0x040fe20000400000 */
        /* <DEDUP_REMOVED lines=10> */
[C---:B------:R-:W-:Y:S01]  /*8480*/  FFMA R45, R73.reuse, R120, R45 ;  /* 0x00000078492d7223 */ /* 0x040fe2000000002d */
[C---:B------:R-:W-:Y:S01]  /*8490*/  FMUL R59, R70.reuse, R64 ;  /* 0x00000040463b7220 */ /* 0x040fe20000400000 */
[C---:B------:R-:W-:Y:S01]  /*84a0*/  FMUL R60, R70.reuse, R65 ;  /* 0x00000041463c7220 */ /* 0x040fe20000400000 */
[C---:B------:R-:W-:Y:S01]  /*84b0*/  FMUL R61, R70.reuse, R66 ;  /* 0x00000042463d7220 */ /* 0x040fe20000400000 */
[----:B------:R-:W-:Y:S01]  /*84c0*/  FMUL R62, R70, R67 ;  /* 0x00000043463e7220 */ /* 0x000fe20000400000 */
[C---:B------:R-:W-:Y:S01]  /*84d0*/  FFMA R46, R73.reuse, R117, R46 ;  /* 0x00000075492e7223 */ /* 0x040fe2000000002e */
[----:B------:R-:W-:Y:S01]  /*84e0*/  F2FP.SATFINITE.E4M3.F32.PACK_AB_MERGE_C R64, R2, R0, R135 ;  /* 0x000000000240723e */ /* 0x000fe20004807087 */
[C---:B------:R-:W-:Y:S01]  /*84f0*/  FFMA R47, R73.reuse, R122, R47 ;  /* 0x0000007a492f7223 */ /* 0x040fe2000000002f */
[----:B------:R-:W-:Y:S01]  /*8500*/  F2FP.SATFINITE.E4M3.F32.PACK_AB_MERGE_C R65, R4, R3, R5 ;  /* 0x000000030441723e */ /* 0x000fe20004807005 */
[C---:B------:R-:W-:Y:S01]  /*8510*/  FFMA R48, R73.reuse, R119, R48 ;  /* 0x0000007749307223 */ /* 0x040fe20000000030 */
[----:B------:R-:W-:Y:S01]  /*8520*/  F2FP.SATFINITE.E4M3.F32.PACK_AB_MERGE_C R66, R8, R7, R9 ;  /* 0x000000070842723e */ /* 0x000fe20004807009 */
[C---:B------:R-:W-:Y:S01]  /*8530*/  FFMA R49, R73.reuse, R124, R49 ;  /* 0x0000007c49317223 */ /* 0x040fe20000000031 */
[----:B------:R-:W-:Y:S01]  /*8540*/  F2FP.SATFINITE.E4M3.F32.PACK_AB_MERGE_C R67, R12, R11, R13 ;  /* 0x0000000b0c43723e */ /* 0x000fe2000480700d */
[----:B------:R-:W-:Y:S01]  /*8550*/  FMUL R53, R70, R58 ;  /* 0x0000003a46357220 */ /* 0x000fe20000400000 */
[C---:B------:R-:W-:Y:S01]  /*8560*/  FFMA R50, R73.reuse, R121, R50 ;  /* 0x0000007949327223 */ /* 0x040fe20000000032 */
[C---:B------:R-:W-:Y:S01]  /*8570*/  FFMA R51, R73.reuse, R126, R51 ;  /* 0x0000007e49337223 */ /* 0x040fe20000000033 */
[C---:B------:R-:W-:Y:S01]  /*8580*/  FFMA R52, R73.reuse, R123, R52 ;  /* 0x0000007b49347223 */ /* 0x040fe20000000034 */
[----:B------:R1:W-:Y:S01]  /*8590*/  STS.128 [R137+UR44+0xa200], R64 ;  /* 0x00a2004089007988 */ /* 0x0003e20008000c2c */
[C---:B------:R-:W-:Y:S01]  /*85a0*/  FFMA R53, R73.reuse, R128, R53 ;  /* 0x0000008049357223 */ /* 0x040fe20000000035 */
[----:B------:R-:W-:Y:S01]  /*85b0*/  F2FP.SATFINITE.E4M3.F32.PACK_AB_MERGE_C R37, R38, R37, RZ ;  /* 0x000000252625723e */ /* 0x000fe200048070ff */
[C---:B------:R-:W-:Y:S01]  /*85c0*/  FFMA R54, R73.reuse, R125, R54 ;  /* 0x0000007d49367223 */ /* 0x040fe20000000036 */
[----:B------:R-:W-:Y:S01]  /*85d0*/  FMUL R58, R70, R63 ;  /* 0x0000003f463a7220 */ /* 0x000fe20000400000 */
[C---:B------:R-:W-:Y:S01]  /*85e0*/  FFMA R55, R73.reuse, R130, R55 ;  /* 0x0000008249377223 */ /* 0x040fe20000000037 */
[C---:B------:R-:W-:Y:S01]  /*85f0*/  FFMA R56, R73.reuse, R127, R56 ;  /* 0x0000007f49387223 */ /* 0x040fe20000000038 */
[C---:B------:R-:W-:Y:S01]  /*8600*/  FFMA R57, R73.reuse, R132, R57 ;  /* 0x0000008449397223 */ /* 0x040fe20000000039 */
[----:B------:R1:W-:Y:S01]  /*8610*/  STS.128 [R176+0xa010], R16 ;  /* 0x00a01010b0007388 */ /* 0x0003e20000000c00 */
[----:B------:R-:W-:Y:S01]  /*8620*/  F2FP.SATFINITE.E4M3.F32.PACK_AB_MERGE_C R33, R36, R35, R37 ;  /* 0x000000232421723e */ /* 0x000fe20004807025 */
[C---:B------:R-:W-:Y:S01]  /*8630*/  FFMA R58, R73.reuse, R129, R58 ;  /* 0x00000081493a7223 */ /* 0x040fe2000000003a */
[----:B------:R-:W-:Y:S01]  /*8640*/  F2FP.SATFINITE.E4M3.F32.PACK_AB_MERGE_C R34, R42, R41, RZ ;  /* 0x000000292a22723e */ /* 0x000fe200048070ff */
[C---:B------:R-:W-:Y:S01]  /*8650*/  FFMA R59, R73.reuse, R72, R59 ;  /* 0x00000048493b7223 */ /* 0x040fe2000000003b */
[----:B------:R-:W-:Y:S01]  /*8660*/  F2FP.SATFINITE.E4M3.F32.PACK_AB_MERGE_C R35, R46, R45, RZ ;  /* 0x0000002d2e23723e */ /* 0x000fe200048070ff */
        /* <DEDUP_REMOVED lines=25> */
[----:B------:R-:W-:Y:S02]  /*8800*/  UIADD3 UR4, UP0, UPT, UR62, 0x680, URZ ;  /* 0x000006803e047890 */ /* 0x000fe4000ff1e0ff */
[----:B------:R-:W-:Y:S02]  /*8810*/  UIADD3 UR9, UPT, UPT, UR49, 0x40, URZ ;  /* 0x0000004031097890 */ /* 0x000fe4000fffe0ff */
[----:B------:R-:W-:Y:S02]  /*8820*/  UIADD3 UR8, UPT, UPT, UR44, 0xa200, URZ ;  /* 0x0000a2002c087890 */ /* 0x000fe4000fffe0ff */
[----:B------:R-:W-:Y:S01]  /*8830*/  UIADD3.X UR5, UPT, UPT, URZ, UR63, URZ, UP0, !UPT ;  /* 0x0000003fff057290 */ /* 0x000fe200087fe4ff */
[----:B------:R-:W-:Y:S01]  /*8840*/  UMOV UR10, UR50 ;  /* 0x00000032000a7c82 */ /* 0x000fe20008000000 */
[----:B------:R-:W-:Y:S07]  /*8850*/  UMOV UR11, UR36 ;  /* 0x00000024000b7c82 */ /* 0x000fee0008000000 */
[----:B------:R2:W-:Y:S01]  /*8860*/  UTMASTG.3D [UR8], [UR4] ;  /* 0x00000008040073b5 */ /* 0x0005e20008010000 */
[----:B------:R0:W-:Y:S01]  /*8870*/  UTMACMDFLUSH ;  /* 0x00000000000079b7 */ /* 0x0001e20000000000 */
[----:B--2---:R-:W-:Y:S04]  /*8880*/  DEPBAR.LE SB0, 0x1 ;  /* 0x000080400000791a */ /* 0x004fe80000000000 */
.L_x_113:
[----:B------:R-:W-:Y:S05]  /*8890*/  BSYNC.RECONVERGENT B0 ;  /* 0x0000000000007941 */ /* 0x000fea0003800200 */
.L_x_112:
        /* <DEDUP_REMOVED lines=17> */
.L_x_117:
[----:B------:R-:W-:Y:S05]  /*89b0*/  BSYNC B0 ;  /* 0x0000000000007941 */ /* 0x000fea0003800000 */
.L_x_116:
        /* <DEDUP_REMOVED lines=15> */
[----:B------:R-:W-:Y:S02]  /*8ab0*/  SEL R0, RZ, 0x1, P0 ;  /* 0x00000001ff007807 */ /* 0x000fe40000000000 */
[----:B------:R-:W-:Y:S02]  /*8ac0*/  SEL R166, R166, RZ, P0 ;  /* 0x000000ffa6a67207 */ /* 0x000fe40000000000 */
[----:B------:R-:W-:Y:S01]  /*8ad0*/  LOP3.LUT R165, R165, R0, RZ, 0x3c, !PT ;  /* 0x00000000a5a57212 */ /* 0x000fe200078e3cff */
[----:B-----5:R2:W-:Y:S06]  /*8ae0*/  SYNCS.ARRIVE.TRANS64.RED.A1T0 RZ, [R2+URZ], RZ ;  /* 0x000000ff02ff79a7 */ /* 0x0205ec00081004ff */
.L_x_115:
[----:B------:R-:W-:Y:S05]  /*8af0*/  BSYNC B1 ;  /* 0x0000000000017941 */ /* 0x000fea0003800000 */
.L_x_114:
[----:B------:R-:W-:Y:S01]  /*8b00*/  VIADD R0, R71, 0x80 ;  /* 0x0000008047007836 */ /* 0x000fe20000000000 */
[----:B------:R-:W-:Y:S04]  /*8b10*/  BSSY.RECONVERGENT B6, `(.L_x_119) ;  /* 0x0000015000067945 */ /* 0x000fe80003800200 */
[----:B------:R-:W-:Y:S04]  /*8b20*/  SHF.R.U32.HI R0, RZ, 0x15, R0 ;  /* 0x00000015ff007819 */ /* 0x000fe80000011600 */
[----:B------:R-:W-:Y:S11]  /*8b30*/  LOP3.LUT P0, RZ, R0, 0x3, R159, 0x48, !PT ;  /* 0x0000000300ff7812 */ /* 0x000ff6000780489f */
[----:B------:R-:W-:Y:S02]  /*8b40*/  @!UPT UIADD3 URZ, UPT, UPT, URZ, URZ, URZ ;  /* 0x000000fffffff290 */ /* 0x000fe4000fffe0ff */
[----:B------:R-:W-:Y:S05]  /*8b50*/  @!P0 BRA `(.L_x_120) ;  /* 0x0000000000408947 */ /* 0x000fea0003800000 */
[----:B------:R-:W5:Y:S01]  /*8b60*/  LDCU.64 UR8, c[0x4][0x78] ;  /* 0x01000f00ff0877ac */ /* 0x000f620008000a00 */
[----:B--2---:R-:W-:Y:S01]  /*8b70*/  MOV R3, 0x0 ;  /* 0x0000000000037802 */ /* 0x004fe20000000f00 */
[----:B------:R-:W-:Y:S02]  /*8b80*/  HFMA2 R12, -RZ, RZ, 0, 5.9604644775390625e-08 ;  /* 0x00000001ff0c7431 */ /* 0x000fe400000001ff */
[----:B------:R-:W-:Y:S02]  /*8b90*/  IMAD.MOV.U32 R8, RZ, RZ, 0x192 ;  /* 0x00000192ff087424 */ /* 0x000fe400078e00ff */
[----:B------:R-:W-:Y:S01]  /*8ba0*/  IMAD.MOV.U32 R13, RZ, RZ, RZ ;  /* 0x000000ffff0d7224 */ /* 0x000fe200078e00ff */
[----:B------:R-:W2:Y:S01]  /*8bb0*/  LDCU.64 UR6, c[0x4][0x80] ;  /* 0x01001000ff0677ac */ /* 0x000ea20008000a00 */
[----:B------:R-:W1:Y:S01]  /*8bc0*/  LDC.64 R2, c[0x4][R3] ;  /* 0x0100000003027b82 */ /* 0x000e620000000a00 */
[----:B------:R-:W3:Y:S01]  /*8bd0*/  LDCU.64 UR4, c[0x4][0x18] ;  /* 0x01000300ff0477ac */ /* 0x000ee20008000a00 */
[----:B-----5:R-:W-:Y:S01]  /*8be0*/  MOV R5, UR9 ;  /* 0x0000000900057c02 */ /* 0x020fe20008000f00 */
[----:B------:R-:W-:Y:S01]  /*8bf0*/  IMAD.U32 R4, RZ, RZ, UR8 ;  /* 0x00000008ff047e24 */ /* 0x000fe2000f8e00ff */
[----:B--2---:R-:W-:Y:S01]  /*8c00*/  MOV R7, UR7 ;  /* 0x0000000700077c02 */ /* 0x004fe20008000f00 */
[----:B------:R-:W-:Y:S01]  /*8c10*/  IMAD.U32 R6, RZ, RZ, UR6 ;  /* 0x00000006ff067e24 */ /* 0x000fe2000f8e00ff */
[----:B---3--:R-:W-:Y:S01]  /*8c20*/  MOV R11, UR5 ;  /* 0x00000005000b7c02 */ /* 0x008fe20008000f00 */
[----:B------:R-:W-:Y:S02]  /*8c30*/  IMAD.U32 R10, RZ, RZ, UR4 ;  /* 0x00000004ff0a7e24 */ /* 0x000fe4000f8e00ff */
[----:B------:R-:W-:Y:S07]  /*8c40*/  LEPC R20, `(.L_x_120) ;  /* 0x000000001014794e */ /* 0x000fee0000000000 */
[----:B-1--4-:R-:W-:Y:S05]  /*8c50*/  CALL.ABS.NOINC R2 ;  /* 0x0000000002007343 */ /* 0x012fea0003c00000 */
.L_x_120:
[----:B------:R-:W-:Y:S05]  /*8c60*/  BSYNC.RECONVERGENT B6 ;  /* 0x0000000000067941 */ /* 0x000fea0003800200 */
.L_x_119:
[----:B--23--:R-:W-:Y:S01]  /*8c70*/  F2FP.F16.E4M3.UNPACK_B R4, R141 ;  /* 0x0000008dff04723e */ /* 0x00cfe200020006ff */
        /* <DEDUP_REMOVED lines=13> */
[----:B----4-:R-:W-:Y:S01]  /*8d50*/  F2FP.F16.E4M3.UNPACK_B R117, R151.H1 ;  /* 0x00000097ff75723e */ /* 0x010fe200030006ff */
        /* <DEDUP_REMOVED lines=261> */
[----:B------:R-:W-:Y:S02]  /*9db0*/  UIADD3 UR4, UPT, UPT, UR44, 0x8200, URZ ;  /* 0x000082002c047890 */ /* 0x000fe4000fffe0ff */
[----:B------:R-:W-:Y:S01]  /*9dc0*/  UIADD3 UR9, UPT, UPT, UR49, 0x80, URZ ;  /* 0x0000008031097890 */ /* 0x000fe2000fffe0ff */
[----:B------:R-:W-:Y:S01]  /*9dd0*/  UMOV UR10, UR50 ;  /* 0x00000032000a7c82 */ /* 0x000fe20008000000 */
[----:B------:R-:W-:Y:S02]  /*9de0*/  UMOV UR11, UR36 ;  /* 0x00000024000b7c82 */ /* 0x000fe40008000000 */
        /* <DEDUP_REMOVED lines=8> */
.L_x_122:
[----:B------:R-:W-:Y:S05]  /*9e70*/  BSYNC.RECONVERGENT B0 ;  /* 0x0000000000007941 */ /* 0x000fea0003800200 */
.L_x_121:
        /* <DEDUP_REMOVED lines=17> */
.L_x_126:
[----:B------:R-:W-:Y:S05]  /*9f90*/  BSYNC B0 ;  /* 0x0000000000007941 */ /* 0x000fea0003800000 */
.L_x_125:
        /* <DEDUP_REMOVED lines=19> */
.L_x_124:
[----:B------:R-:W-:Y:S05]  /*a0d0*/  BSYNC B1 ;  /* 0x0000000000017941 */ /* 0x000fea0003800000 */
.L_x_123:
[----:B------:R-:W-:Y:S05]  /*a0e0*/  VIADD R0, R71, 0xc0 ;  /* 0x000000c047007836 */ /* 0x000fea0000000000 */
        /* <DEDUP_REMOVED lines=20> */
.L_x_128:
[----:B------:R-:W-:Y:S01]  /*a230*/  ISETP.NE.AND P0, PT, R174, RZ, PT ;  /* 0x000000ffae00720c */ /* 0x000fe20003f05270 */
[----:B------:R-:W-:Y:S05]  /*a240*/  WARPSYNC.ALL ;  /* 0x0000000000007948 */ /* 0x000fea0003800000 */
[----:B------:R-:W-:Y:S01]  /*a250*/  R2UR UR4, R71 ;  /* 0x00000000470472ca */ /* 0x000fe200000e0000 */
[----:B------:R-:W5:Y:S01]  /*a260*/  S2UR UR6, SR_CgaCtaId ;  /* 0x00000000000679c3 */ /* 0x000f620000008800 */
[----:B---3--:R-:W-:Y:S01]  /*a270*/  F2FP.F16.E4M3.UNPACK_B R11, R141 ;  /* 0x0000008dff0b723e */ /* 0x008fe200020006ff */
[----:B------:R-:W-:Y:S01]  /*a280*/  BSSY.RECONVERGENT B0, `(.L_x_129) ;  /* 0x000011c000007945 */ /* 0x000fe20003800200 */
[----:B------:R-:W-:Y:S02]  /*a290*/  F2FP.F16.E4M3.UNPACK_B R10, R142 ;  /* 0x0000008eff0a723e */ /* 0x000fe400020006ff */
[----:B------:R-:W-:Y:S01]  /*a2a0*/  F2FP.F16.E4M3.UNPACK_B R9, R143 ;  /* 0x0000008fff09723e */ /* 0x000fe200020006ff */
[--C-:B------:R-:W-:Y:S01]  /*a2b0*/  HADD2.F32 R74, -RZ, R11.reuse.H0_H0 ;  /* 0x2000000bff4a7230 */ /* 0x100fe20000004100 */
[----:B----4-:R-:W-:Y:S01]  /*a2c0*/  F2FP.F16.E4M3.UNPACK_B R8, R144 ;  /* 0x00000090ff08723e */ /* 0x010fe200020006ff */
[----:B------:R-:W-:Y:S01]  /*a2d0*/  HADD2.F32 R76, -RZ, R11.H1_H1 ;  /* 0x3000000bff4c7230 */ /* 0x000fe20000004100 */
[----:B------:R-:W-:Y:S01]  /*a2e0*/  F2FP.F16.E4M3.UNPACK_B R7, R145 ;  /* 0x00000091ff07723e */ /* 0x000fe200020006ff */
[--C-:B------:R-:W-:Y:S01]  /*a2f0*/  HADD2.F32 R77, -RZ, R10.reuse.H0_H0 ;  /* 0x2000000aff4d7230 */ /* 0x100fe20000004100 */
[----:B------:R-:W-:Y:S01]  /*a300*/  F2FP.F16.E4M3.UNPACK_B R6, R146 ;  /* 0x00000092ff06723e */ /* 0x000fe200020006ff */
[----:B------:R-:W-:Y:S01]  /*a310*/  HADD2.F32 R80, -RZ, R10.H1_H1 ;  /* 0x3000000aff507230 */ /* 0x000fe20000004100 */
[----:B------:R-:W-:Y:S01]  /*a320*/  F2FP.F16.E4M3.UNPACK_B R5, R147 ;  /* 0x00000093ff05723e */ /* 0x000fe200020006ff */
[--C-:B------:R-:W-:Y:S01]  /*a330*/  HADD2.F32 R81, -RZ, R9.reuse.H0_H0 ;  /* 0x20000009ff517230 */ /* 0x100fe20000004100 */
[----:B-1----:R-:W-:Y:S01]  /*a340*/  F2FP.F16.E4M3.UNPACK_B R4, R148 ;  /* 0x00000094ff04723e */ /* 0x002fe200020006ff */
[----:B------:R-:W-:Y:S01]  /*a350*/  HADD2.F32 R84, -RZ, R9.H1_H1 ;  /* 0x30000009ff547230 */ /* 0x000fe20000004100 */
[-C--:B--2---:R-:W-:Y:S01]  /*a360*/  F2FP.F16.E4M3.UNPACK_B R2, R140.reuse ;  /* 0x0000008cff02723e */ /* 0x084fe200020006ff */
[--C-:B------:R-:W-:Y:S01]  /*a370*/  HADD2.F32 R85, -RZ, R8.reuse.H0_H0 ;  /* 0x20000008ff557230 */ /* 0x100fe20000004100 */
[----:B------:R-:W-:Y:S01]  /*a380*/  F2FP.F16.E4M3.UNPACK_B R140, R140.H1 ;  /* 0x0000008cff8c723e */ /* 0x000fe200030006ff */
[----:B------:R-:W-:Y:S01]  /*a390*/  HADD2.F32 R87, -RZ, R8.H1_H1 ;  /* 0x30000008ff577230 */ /* 0x000fe20000004100 */
[----:B------:R-:W-:Y:S01]  /*a3a0*/  F2FP.F16.E4M3.UNPACK_B R141, R141.H1 ;  /* 0x0000008dff8d723e */ /* 0x000fe200030006ff */
[--C-:B------:R-:W-:Y:S01]  /*a3b0*/  HADD2.F32 R90, -RZ, R7.reuse.H0_H0 ;  /* 0x20000007ff5a7230 */ /* 0x100fe20000004100 */
[----:B------:R-:W-:Y:S01]  /*a3c0*/  F2FP.F16.E4M3.UNPACK_B R142, R142.H1 ;  /* 0x0000008eff8e723e */ /* 0x000fe200030006ff */
[----:B------:R-:W-:Y:S01]  /*a3d0*/  HADD2.F32 R91, -RZ, R7.H1_H1 ;  /* 0x30000007ff5b7230 */ /* 0x000fe20000004100 */
[----:B------:R-:W-:Y:S01]  /*a3e0*/  F2FP.F16.E4M3.UNPACK_B R143, R143.H1 ;  /* 0x0000008fff8f723e */ /* 0x000fe200030006ff */
[--C-:B------:R-:W-:Y:S01]  /*a3f0*/  HADD2.F32 R94, -RZ, R6.reuse.H0_H0 ;  /* 0x20000006ff5e7230 */ /* 0x100fe20000004100 */
[----:B------:R-:W-:Y:S01]  /*a400*/  R2UR UR5, R177 ;  /* 0x00000000b10572ca */ /* 0x000fe200000e0000 */
[----:B------:R-:W-:Y:S01]  /*a410*/  HADD2.F32 R95, -RZ, R6.H1_H1 ;  /* 0x30000006ff5f7230 */ /* 0x000fe20000004100 */
[----:B------:R-:W-:Y:S01]  /*a420*/  F2FP.F16.E4M3.UNPACK_B R107, R149 ;  /* 0x00000095ff6b723e */ /* 0x000fe200020006ff */
[--C-:B------:R-:W-:Y:S01]  /*a430*/  HADD2.F32 R98, -RZ, R5.reuse.H0_H0 ;  /* 0x20000005ff627230 */ /* 0x100fe20000004100 */
[----:B------:R-:W-:Y:S01]  /*a440*/  F2FP.F16.E4M3.UNPACK_B R111, R150 ;  /* 0x00000096ff6f723e */ /* 0x000fe200020006ff */
[----:B------:R-:W-:Y:S01]  /*a450*/  HADD2.F32 R99, -RZ, R5.H1_H1 ;  /* 0x30000005ff637230 */ /* 0x000fe20000004100 */
[----:B------:R-:W-:Y:S01]  /*a460*/  F2FP.F16.E4M3.UNPACK_B R115, R151 ;  /* 0x00000097ff73723e */ /* 0x000fe200020006ff */
[--C-:B------:R-:W-:Y:S01]  /*a470*/  HADD2.F32 R102, -RZ, R4.reuse.H0_H0 ;  /* 0x20000004ff667230 */ /* 0x100fe20000004100 */
[----:B------:R-:W-:Y:S01]  /*a480*/  F2FP.F16.E4M3.UNPACK_B R119, R152 ;  /* 0x00000098ff77723e */ /* 0x000fe200020006ff */
[----:B------:R-:W-:Y:S01]  /*a490*/  HADD2.F32 R103, -RZ, R4.H1_H1 ;  /* 0x30000004ff677230 */ /* 0x000fe20000004100 */
[----:B------:R-:W-:Y:S01]  /*a4a0*/  F2FP.F16.E4M3.UNPACK_B R123, R153 ;  /* 0x00000099ff7b723e */ /* 0x000fe200020006ff */
[----:B------:R-:W1:Y:S01]  /*a4b0*/  LDTM.x64 R4, tmem[UR4+0xc0] ;  /* 0x0000c004000479ee */ /* 0x000e620008340000 */
[--C-:B------:R-:W-:Y:S01]  /*a4c0*/  HADD2.F32 R0, -RZ, R2.reuse.H0_H0 ;  /* 0x20000002ff007230 */ /* 0x100fe20000004100 */
[----:B------:R-:W-:Y:S01]  /*a4d0*/  NOP ;  /* 0x0000000000007918 */ /* 0x000fe20000000000 */
[----:B------:R-:W-:Y:S01]  /*a4e0*/  UIADD3 UR4, UPT, UPT, UR5, 0xb0, URZ ;  /* 0x000000b005047890 */ /* 0x000fe2000fffe0ff */
[----:B------:R-:W-:Y:S01]  /*a4f0*/  HADD2.F32 R2, -RZ, R2.H1_H1 ;  /* 0x30000002ff027230 */ /* 0x000fe20000004100 */
[----:B------:R-:W-:Y:S01]  /*a500*/  F2FP.F16.E4M3.UNPACK_B R127, R154 ;  /* 0x0000009aff7f723e */ /* 0x000fe200020006ff */
[----:B------:R-:W-:Y:S01]  /*a510*/  HADD2.F32 R78, -RZ, R141.H1_H1 ;  /* 0x3000008dff4e7230 */ /* 0x000fe20000004100 */
[----:B------:R-:W-:Y:S01]  /*a520*/  F2FP.F16.E4M3.UNPACK_B R130, R155 ;  /* 0x0000009bff82723e */ /* 0x000fe200020006ff */
        /* <DEDUP_REMOVED lines=16> */
[----:B-----5:R-:W-:Y:S01]  /*a630*/  UPRMT UR4, UR6, 0x654, UR4 ;  /* 0x0000065406047896 */ /* 0x020fe20008000004 */
[C---:B-1----:R-:W-:Y:S01]  /*a640*/  FMUL R4, R70.reuse, R4 ;  /* 0x0000000446047220 */ /* 0x042fe20000400000 */
[C---:B------:R-:W-:Y:S01]  /*a650*/  FMUL R5, R70.reuse, R5 ;  /* 0x0000000546057220 */ /* 0x040fe20000400000 */
[--C-:B------:R-:W-:Y:S02]  /*a660*/  HADD2.F32 R3, -RZ, R140.reuse.H0_H0 ;  /* 0x2000008cff037230 */ /* 0x100fe40000004100 */
[C---:B------:R-:W-:Y:S01]  /*a670*/  FMUL R8, R70.reuse, R8 ;  /* 0x0000000846087220 */ /* 0x040fe20000400000 */
[C---:B------:R-:W-:Y:S01]  /*a680*/  FFMA R4, R73.reuse, R0, R4 ;  /* 0x0000000049047223 */ /* 0x040fe20000000004 */
[C---:B------:R-:W-:Y:S01]  /*a690*/  FFMA R5, R73.reuse, R2, R5 ;  /* 0x0000000249057223 */ /* 0x040fe20000000005 */
[C---:B------:R-:W-:Y:S01]  /*a6a0*/  FMUL R9, R70.reuse, R9 ;  /* 0x0000000946097220 */ /* 0x040fe20000400000 */
[C---:B------:R-:W-:Y:S01]  /*a6b0*/  FMUL R12, R70.reuse, R12 ;  /* 0x0000000c460c7220 */ /* 0x040fe20000400000 */
[----:B------:R-:W-:Y:S01]  /*a6c0*/  SYNCS.ARRIVE.TRANS64.RED.A1T0 RZ, [UR4], RZ ;  /* 0x000000ffffff79a7 */ /* 0x000fe20008100404 */
[C---:B------:R-:W-:Y:S01]  /*a6d0*/  FMUL R13, R70.reuse, R13 ;  /* 0x0000000d460d7220 */ /* 0x040fe20000400000 */
[C---:B------:R-:W-:Y:S01]  /*a6e0*/  FMUL R16, R70.reuse, R16 ;  /* 0x0000001046107220 */ /* 0x040fe20000400000 */
[C---:B------:R-:W-:Y:S01]  /*a6f0*/  FMUL R17, R70.reuse, R17 ;  /* 0x0000001146117220 */ /* 0x040fe20000400000 */
[C---:B------:R-:W-:Y:S01]  /*a700*/  FMUL R0, R70.reuse, R20 ;  /* 0x0000001446007220 */ /* 0x040fe20000400000 */
[C---:B------:R-:W-:Y:S01]  /*a710*/  FMUL R2, R70.reuse, R21 ;  /* 0x0000001546027220 */ /* 0x040fe20000400000 */
[C---:B------:R-:W-:Y:S01]  /*a720*/  FMUL R21, R70.reuse, R28 ;  /* 0x0000001c46157220 */ /* 0x040fe20000400000 */
[----:B------:R-:W-:Y:S02]  /*a730*/  HADD2.F32 R122, -RZ, R123.H0_H0 ;  /* 0x2000007bff7a7230 */ /* 0x000fe40000004100 */
[C---:B------:R-:W-:Y:S01]  /*a740*/  FMUL R6, R70.reuse, R6 ;  /* 0x0000000646067220 */ /* 0x040fe20000400000 */
[----:B------:R-:W-:Y:S02]  /*a750*/  HADD2.F32 R72, -RZ, R140.H1_H1 ;  /* 0x3000008cff487230 */ /* 0x000fe40000004100 */
[C---:B------:R-:W-:Y:S01]  /*a760*/  FMUL R7, R70.reuse, R7 ;  /* 0x0000000746077220 */ /* 0x040fe20000400000 */
[----:B------:R-:W-:Y:S02]  /*a770*/  HADD2.F32 R75, -RZ, R141.H0_H0 ;  /* 0x2000008dff4b7230 */ /* 0x000fe40000004100 */
[C---:B------:R-:W-:Y:S01]  /*a780*/  FFMA R6, R73.reuse, R3, R6 ;  /* 0x0000000349067223 */ /* 0x040fe20000000006 */
[----:B------:R-:W-:Y:S02]  /*a790*/  HADD2.F32 R123, -RZ, R123.H1_H1 ;  /* 0x3000007bff7b7230 */ /* 0x000fe40000004100 */
[C---:B------:R-:W-:Y:S01]  /*a7a0*/  FFMA R7, R73.reuse, R72, R7 ;  /* 0x0000004849077223 */ /* 0x040fe20000000007 */
[C---:B------:R-:W-:Y:S01]  /*a7b0*/  FFMA R8, R73.reuse, R74, R8 ;  /* 0x0000004a49087223 */ /* 0x040fe20000000008 */
[----:B------:R-:W-:Y:S01]  /*a7c0*/  FFMA R9, R73, R76, R9 ;  /* 0x0000004c49097223 */ /* 0x000fe20000000009 */
[--C-:B------:R-:W-:Y:S02]  /*a7d0*/  HADD2.F32 R126, -RZ, R127.reuse.H0_H0 ;  /* 0x2000007fff7e7230 */ /* 0x100fe40000004100 */
[C---:B------:R-:W-:Y:S01]  /*a7e0*/  FMUL R10, R70.reuse, R10 ;  /* 0x0000000a460a7220 */ /* 0x040fe20000400000 */
[----:B------:R-:W-:Y:S01]  /*a7f0*/  F2FP.SATFINITE.E4M3.F32.PACK_AB_MERGE_C R76, R7, R6, RZ ;  /* 0x00000006074c723e */ /* 0x000fe200048070ff */
[C---:B------:R-:W-:Y:S01]  /*a800*/  FMUL R7, R70.reuse, R24 ;  /* 0x0000001846077220 */ /* 0x040fe20000400000 */
[----:B------:R-:W-:Y:S02]  /*a810*/  HADD2.F32 R127, -RZ, R127.H1_H1 ;  /* 0x3000007fff7f7230 */ /* 0x000fe40000004100 */
[C---:B------:R-:W-:Y:S01]  /*a820*/  FFMA R10, R73.reuse, R75, R10 ;  /* 0x0000004b490a7223 */ /* 0x040fe2000000000a */
[----:B------:R-:W-:Y:S02]  /*a830*/  HADD2.F32 R72, -RZ, R130.H0_H0 ;  /* 0x20000082ff487230 */ /* 0x000fe40000004100 */
[C---:B------:R-:W-:Y:S01]  /*a840*/  FMUL R11, R70.reuse, R11 ;  /* 0x0000000b460b7220 */ /* 0x040fe20000400000 */
[--C-:B------:R-:W-:Y:S02]  /*a850*/  HADD2.F32 R79, -RZ, R142.reuse.H0_H0 ;  /* 0x2000008eff4f7230 */ /* 0x100fe40000004100 */
[C---:B------:R-:W-:Y:S01]  /*a860*/  FMUL R14, R70.reuse, R14 ;  /* 0x0000000e460e7220 */ /* 0x040fe20000400000 */
[----:B------:R-:W-:Y:S02]  /*a870*/  HADD2.F32 R82, -RZ, R142.H1_H1 ;  /* 0x3000008eff527230 */ /* 0x000fe40000004100 */
[C---:B------:R-:W-:Y:S01]  /*a880*/  FFMA R11, R73.reuse, R78, R11 ;  /* 0x0000004e490b7223 */ /* 0x040fe2000000000b */
[C---:B------:R-:W-:Y:S01]  /*a890*/  FFMA R12, R73.reuse, R77, R12 ;  /* 0x0000004d490c7223 */ /* 0x040fe2000000000c */
[C---:B------:R-:W-:Y:S01]  /*a8a0*/  FFMA R13, R73.reuse, R80, R13 ;  /* 0x00000050490d7223 */ /* 0x040fe2000000000d */
[----:B------:R-:W-:Y:S01]  /*a8b0*/  FFMA R14, R73, R79, R14 ;  /* 0x0000004f490e7223 */ /* 0x000fe2000000000e */
[----:B------:R-:W-:Y:S01]  /*a8c0*/  HADD2.F32 R75, -RZ, R130.H1_H1 ;  /* 0x30000082ff4b7230 */ /* 0x000fe20000004100 */
[----:B------:R-:W-:Y:S01]  /*a8d0*/  F2FP.SATFINITE.E4M3.F32.PACK_AB_MERGE_C R78, R11, R10, RZ ;  /* 0x0000000a0b4e723e */ /* 0x000fe200048070ff */
[C---:B------:R-:W-:Y:S01]  /*a8e0*/  FMUL R10, R70.reuse, R25 ;  /* 0x00000019460a7220 */ /* 0x040fe20000400000 */
[C---:B------:R-:W-:Y:S01]  /*a8f0*/  FMUL R25, R70.reuse, R32 ;  /* 0x0000002046197220 */ /* 0x040fe20000400000 */
        /* <DEDUP_REMOVED lines=8> */
[C---:B------:R-:W-:Y:S01]  /*a980*/  FMUL R19, R70.reuse, R19 ;  /* 0x0000001346137220 */ /* 0x040fe20000400000 */
[--C-:B------:R-:W-:Y:S01]  /*a990*/  HADD2.F32 R88, -RZ, R144.reuse.H0_H0 ;  /* 0x20000090ff587230 */ /* 0x100fe20000004100 */
[----:B------:R-:W-:Y:S01]  /*a9a0*/  F2FP.SATFINITE.E4M3.F32.PACK_AB_MERGE_C R14, R15, R14, RZ ;  /* 0x0000000e0f0e723e */ /* 0x000fe200048070ff */
[----:B------:R-:W-:Y:S02]  /*a9b0*/  HADD2.F32 R89, -RZ, R144.H1_H1 ;  /* 0x30000090ff597230 */ /* 0x000fe40000004100 */
[C---:B------:R-:W-:Y:S01]  /*a9c0*/  FFMA R19, R73.reuse, R86, R19 ;  /* 0x0000005649137223 */ /* 0x040fe20000000013 */
[C---:B------:R-:W-:Y:S01]  /*a9d0*/  FFMA R0, R73.reuse, R85, R0 ;  /* 0x0000005549007223 */ /* 0x040fe20000000000 */
[----:B------:R-:W-:Y:S01]  /*a9e0*/  FFMA R2, R73, R87, R2 ;  /* 0x0000005749027223 */ /* 0x000fe20000000002 */
[C---:B------:R-:W-:Y:S01]  /*a9f0*/  FMUL R3, R70.reuse, R22 ;  /* 0x0000001646037220 */ /* 0x040fe20000400000 */
[C---:B------:R-:W-:Y:S01]  /*aa00*/  FMUL R22, R70.reuse, R29 ;  /* 0x0000001d46167220 */ /* 0x040fe20000400000 */
[----:B------:R-:W-:Y:S01]  /*aa10*/  F2FP.SATFINITE.E4M3.F32.PACK_AB_MERGE_C R18, R19, R18, RZ ;  /* 0x000000121312723e */ /* 0x000fe200048070ff */
[C---:B------:R-:W-:Y:S01]  /*aa20*/  FMUL R29, R70.reuse, R36 ;  /* 0x00000024461d7220 */ /* 0x040fe20000400000 */
[C---:B------:R-:W-:Y:S01]  /*aa30*/  FFMA R3, R73.reuse, R88, R3 ;  /* 0x0000005849037223 */ /* 0x040fe20000000003 */
[C---:B------:R-:W-:Y:S01]  /*aa40*/  FMUL R6, R70.reuse, R23 ;  /* 0x0000001746067220 */ /* 0x040fe20000400000 */
[--C-:B------:R-:W-:Y:S02]  /*aa50*/  HADD2.F32 R92, -RZ, R145.reuse.H0_H0 ;  /* 0x20000091ff5c7230 */ /* 0x100fe40000004100 */
[C---:B------:R-:W-:Y:S01]  /*aa60*/  FMUL R11, R70.reuse, R26 ;  /* 0x0000001a460b7220 */ /* 0x040fe20000400000 */
[----:B------:R-:W-:Y:S02]  /*aa70*/  HADD2.F32 R93, -RZ, R145.H1_H1 ;  /* 0x30000091ff5d7230 */ /* 0x000fe40000004100 */
[C---:B------:R-:W-:Y:S01]  /*aa80*/  FFMA R6, R73.reuse, R89, R6 ;  /* 0x0000005949067223 */ /* 0x040fe20000000006 */
[C---:B------:R-:W-:Y:S01]  /*aa90*/  FFMA R7, R73.reuse, R90, R7 ;  /* 0x0000005a49077223 */ /* 0x040fe20000000007 */
[C---:B------:R-:W-:Y:S01]  /*aaa0*/  FFMA R10, R73.reuse, R91, R10 ;  /* 0x0000005b490a7223 */ /* 0x040fe2000000000a */
[C---:B------:R-:W-:Y:S01]  /*aab0*/  FFMA R11, R73.reuse, R92, R11 ;  /* 0x0000005c490b7223 */ /* 0x040fe2000000000b */
[----:B------:R-:W-:Y:S01]  /*aac0*/  FMUL R26, R70, R33 ;  /* 0x00000021461a7220 */ /* 0x000fe20000400000 */
[----:B------:R-:W-:Y:S01]  /*aad0*/  F2FP.SATFINITE.E4M3.F32.PACK_AB_MERGE_C R3, R6, R3, RZ ;  /* 0x000000030603723e */ /* 0x000fe200048070ff */
        /* <DEDUP_REMOVED lines=9> */
[C---:B------:R-:W-:Y:S01]  /*ab70*/  FMUL R30, R70.reuse, R37 ;  /* 0x00000025461e7220 */ /* 0x040fe20000400000 */
[C---:B------:R-:W-:Y:S01]  /*ab80*/  FMUL R37, R70.reuse, R44 ;  /* 0x0000002c46257220 */ /* 0x040fe20000400000 */
[C---:B------:R-:W-:Y:S01]  /*ab90*/  FMUL R24, R70.reuse, R31 ;  /* 0x0000001f46187220 */ /* 0x040fe20000400000 */
[--C-:B------:R-:W-:Y:S02]  /*aba0*/  HADD2.F32 R100, -RZ, R147.reuse.H0_H0 ;  /* 0x20000093ff647230 */ /* 0x100fe40000004100 */
[----:B------:R-:W-:Y:S01]  /*abb0*/  FMUL R27, R70, R34 ;  /* 0x00000022461b7220 */ /* 0x000fe20000400000 */
[----:B------:R-:W-:Y:S02]  /*abc0*/  HADD2.F32 R101, -RZ, R147.H1_H1 ;  /* 0x30000093ff657230 */ /* 0x000fe40000004100 */
[C---:B------:R-:W-:Y:S01]  /*abd0*/  FFMA R24, R73.reuse, R97, R24 ;  /* 0x0000006149187223 */ /* 0x040fe20000000018 */
[C---:B------:R-:W-:Y:S01]  /*abe0*/  FFMA R25, R73.reuse, R98, R25 ;  /* 0x0000006249197223 */ /* 0x040fe20000000019 */
[C---:B------:R-:W-:Y:S01]  /*abf0*/  FFMA R26, R73.reuse, R99, R26 ;  /* 0x00000063491a7223 */ /* 0x040fe2000000001a */
[----:B------:R-:W-:Y:S01]  /*ac00*/  F2FP.F16.E4M3.UNPACK_B R152, R152.H1 ;  /* 0x00000098ff98723e */ /* 0x000fe200030006ff */
[C---:B------:R-:W-:Y:S01]  /*ac10*/  FFMA R27, R73.reuse, R100, R27 ;  /* 0x00000064491b7223 */ /* 0x040fe2000000001b */
[----:B------:R-:W-:Y:S01]  /*ac20*/  F2FP.SATFINITE.E4M3.F32.PACK_AB_MERGE_C R6, R24, R23, RZ ;  /* 0x000000171806723e */ /* 0x000fe200048070ff */
[C---:B------:R-:W-:Y:S01]  /*ac30*/  FMUL R34, R70.reuse, R41 ;  /* 0x0000002946227220 */ /* 0x040fe20000400000 */
[C---:B------:R-:W-:Y:S01]  /*ac40*/  FMUL R41, R70.reuse, R48 ;  /* 0x0000003046297220 */ /* 0x040fe20000400000 */
[----:B------:R-:W-:Y:S01]  /*ac50*/  FMUL R28, R70, R35 ;  /* 0x00000023461c7220 */ /* 0x000fe20000400000 */
[----:B------:R-:W-:Y:S01]  /*ac60*/  F2FP.F16.E4M3.UNPACK_B R153, R153.H1 ;  /* 0x00000099ff99723e */ /* 0x000fe200030006ff */
[--C-:B------:R-:W-:Y:S01]  /*ac70*/  HADD2.F32 R104, -RZ, R148.reuse.H0_H0 ;  /* 0x20000094ff687230 */ /* 0x100fe20000004100 */
[----:B------:R-:W-:Y:S01]  /*ac80*/  F2FP.SATFINITE.E4M3.F32.PACK_AB_MERGE_C R6, R22, R21, R6 ;  /* 0x000000151606723e */ /* 0x000fe20004807006 */
[C---:B------:R-:W-:Y:S01]  /*ac90*/  FFMA R28, R73.reuse, R101, R28 ;  /* 0x00000065491c7223 */ /* 0x040fe2000000001c */
[C---:B------:R-:W-:Y:S01]  /*aca0*/  FFMA R29, R73.reuse, R102, R29 ;  /* 0x00000066491d7223 */ /* 0x040fe2000000001d */
[C---:B------:R-:W-:Y:S01]  /*acb0*/  FFMA R30, R73.reuse, R103, R30 ;  /* 0x00000067491e7223 */ /* 0x040fe2000000001e */
[----:B------:R-:W-:Y:S02]  /*acc0*/  HADD2.F32 R105, -RZ, R148.H1_H1 ;  /* 0x30000094ff697230 */ /* 0x000fe40000004100 */
[C---:B------:R-:W-:Y:S01]  /*acd0*/  FMUL R31, R70.reuse, R38 ;  /* 0x00000026461f7220 */ /* 0x040fe20000400000 */
[----:B------:R-:W-:Y:S01]  /*ace0*/  F2FP.F16.E4M3.UNPACK_B R154, R154.H1 ;  /* 0x0000009aff9a723e */ /* 0x000fe200030006ff */
[C---:B------:R-:W-:Y:S01]  /*acf0*/  FMUL R38, R70.reuse, R45 ;  /* 0x0000002d46267220 */ /* 0x040fe20000400000 */
[C---:B------:R-:W-:Y:S01]  /*ad00*/  FMUL R45, R70.reuse, R52 ;  /* 0x00000034462d7220 */ /* 0x040fe20000400000 */
[----:B------:R-:W-:Y:S01]  /*ad10*/  F2FP.F16.E4M3.UNPACK_B R155, R155.H1 ;  /* 0x0000009bff9b723e */ /* 0x000fe200030006ff */
[----:B------:R-:W-:Y:S01]  /*ad20*/  FFMA R31, R73, R104, R31 ;  /* 0x00000068491f7223 */ /* 0x000fe2000000001f */
[----:B------:R-:W-:Y:S01]  /*ad30*/  FMUL R52, R70, R59 ;  /* 0x0000003b46347220 */ /* 0x000fe20000400000 */
[----:B------:R-:W-:Y:S01]  /*ad40*/  IADD3 R68, PT, PT, R68, 0x1, RZ ;  /* 0x0000000144447810 */ /* 0x000fe20007ffe0ff */
[C---:B------:R-:W-:Y:S01]  /*ad50*/  FMUL R59, R70.reuse, R66 ;  /* 0x00000042463b7220 */ /* 0x040fe20000400000 */
[----:B------:R-:W-:Y:S01]  /*ad60*/  F2FP.SATFINITE.E4M3.F32.PACK_AB_MERGE_C R66, R13, R12, R14 ;  /* 0x0000000c0d42723e */ /* 0x000fe2000480700e */
[C---:B------:R-:W-:Y:S01]  /*ad70*/  FMUL R32, R70.reuse, R39 ;  /* 0x0000002746207220 */ /* 0x040fe20000400000 */
[--C-:B------:R-:W-:Y:S02]  /*ad80*/  HADD2.F32 R108, -RZ, R149.reuse.H0_H0 ;  /* 0x20000095ff6c7230 */ /* 0x100fe40000004100 */
[C---:B------:R-:W-:Y:S01]  /*ad90*/  FMUL R35, R70.reuse, R42 ;  /* 0x0000002a46237220 */ /* 0x040fe20000400000 */
[----:B------:R-:W-:Y:S02]  /*ada0*/  HADD2.F32 R109, -RZ, R149.H1_H1 ;  /* 0x30000095ff6d7230 */ /* 0x000fe40000004100 */
[C---:B------:R-:W-:Y:S01]  /*adb0*/  FFMA R32, R73.reuse, R105, R32 ;  /* 0x0000006949207223 */ /* 0x040fe20000000020 */
[----:B------:R-:W-:Y:S01]  /*adc0*/  FMUL R36, R70, R43 ;  /* 0x0000002b46247220 */ /* 0x000fe20000400000 */
[C---:B------:R-:W-:Y:S01]  /*add0*/  FFMA R33, R73.reuse, R106, R33 ;  /* 0x0000006a49217223 */ /* 0x040fe20000000021 */
[C---:B------:R-:W-:Y:S01]  /*ade0*/  FFMA R34, R73.reuse, R107, R34 ;  /* 0x0000006b49227223 */ /* 0x040fe20000000022 */
[--C-:B------:R-:W-:Y:S01]  /*adf0*/  HADD2.F32 R112, -RZ, R150.reuse.H0_H0 ;  /* 0x20000096ff707230 */ /* 0x100fe20000004100 */
[----:B------:R-:W-:Y:S01]  /*ae00*/  F2FP.SATFINITE.E4M3.F32.PACK_AB_MERGE_C R32, R32, R31, RZ ;  /* 0x0000001f2020723e */ /* 0x000fe200048070ff */
[C---:B------:R-:W-:Y:S01]  /*ae10*/  FFMA R35, R73.reuse, R108, R35 ;  /* 0x0000006c49237223 */ /* 0x040fe20000000023 */
[----:B------:R-:W-:Y:S02]  /*ae20*/  HADD2.F32 R113, -RZ, R150.H1_H1 ;  /* 0x30000096ff717230 */ /* 0x000fe40000004100 */
[----:B------:R-:W-:Y:S01]  /*ae30*/  FMUL R39, R70, R46 ;  /* 0x0000002e46277220 */ /* 0x000fe20000400000 */
[----:B------:R-:W-:Y:S01]  /*ae40*/  F2FP.SATFINITE.E4M3.F32.PACK_AB_MERGE_C R32, R30, R29, R32 ;  /* 0x0000001d1e20723e */ /* 0x000fe20004807020 */
[C---:B------:R-:W-:Y:S01]  /*ae50*/  FFMA R36, R73.reuse, R109, R36 ;  /* 0x0000006d49247223 */ /* 0x040fe20000000024 */
[C---:B------:R-:W-:Y:S01]  /*ae60*/  FMUL R40, R70.reuse, R47 ;  /* 0x0000002f46287220 */ /* 0x040fe20000400000 */
[C---:B------:R-:W-:Y:S01]  /*ae70*/  FFMA R37, R73.reuse, R110, R37 ;  /* 0x0000006e49257223 */ /* 0x040fe20000000025 */
[C---:B------:R-:W-:Y:S01]  /*ae80*/  FFMA R38, R73.reuse, R111, R38 ;  /* 0x0000006f49267223 */ /* 0x040fe20000000026 */
[C---:B------:R-:W-:Y:S01]  /*ae90*/  FMUL R42, R70.reuse, R49 ;  /* 0x00000031462a7220 */ /* 0x040fe20000400000 */
        /* <DEDUP_REMOVED lines=8> */
[C---:B------:R-:W-:Y:S01]  /*af20*/  FMUL R57, R70.reuse, R64 ;  /* 0x0000004046397220 */ /* 0x040fe20000400000 */
[----:B------:R-:W-:Y:S01]  /*af30*/  FFMA R42, R73, R115, R42 ;  /* 0x00000073492a7223 */ /* 0x000fe2000000002a */
[C---:B------:R-:W-:Y:S01]  /*af40*/  FMUL R46, R70.reuse, R53 ;  /* 0x00000035462e7220 */ /* 0x040fe20000400000 */
[--C-:B------:R-:W-:Y:S01]  /*af50*/  HADD2.F32 R120, -RZ, R152.reuse.H0_H0 ;  /* 0x20000098ff787230 */ /* 0x100fe20000004100 */
[----:B------:R-:W-:Y:S01]  /*af60*/  F2FP.SATFINITE.E4M3.F32.PACK_AB_MERGE_C R64, R5, R4, R76 ;  /* 0x000000040540723e */ /* 0x000fe2000480704c */
[C---:B------:R-:W-:Y:S01]  /*af70*/  FMUL R51, R70.reuse, R58 ;  /* 0x0000003a46337220 */ /* 0x040fe20000400000 */
[C---:B------:R-:W-:Y:S01]  /*af80*/  FMUL R53, R70.reuse, R60 ;  /* 0x0000003c46357220 */ /* 0x040fe20000400000 */
[C---:B------:R-:W-:Y:S01]  /*af90*/  FFMA R43, R73.reuse, R116, R43 ;  /* 0x00000074492b7223 */ /* 0x040fe2000000002b */
[----:B------:R-:W-:Y:S02]  /*afa0*/  HADD2.F32 R121, -RZ, R152.H1_H1 ;  /* 0x30000098ff797230 */ /* 0x000fe40000004100 */
[C---:B------:R-:W-:Y:S01]  /*afb0*/  FMUL R47, R70.reuse, R54 ;  /* 0x00000036462f7220 */ /* 0x040fe20000400000 */
[C---:B------:R-:W-:Y:S01]  /*afc0*/  FMUL R58, R70.reuse, R65 ;  /* 0x00000041463a7220 */ /* 0x040fe20000400000 */
[----:B------:R-:W-:Y:S01]  /*afd0*/  FMUL R60, R70, R67 ;  /* 0x00000043463c7220 */ /* 0x000fe20000400000 */
[----:B------:R-:W-:Y:S01]  /*afe0*/  F2FP.SATFINITE.E4M3.F32.PACK_AB_MERGE_C R5, R20, R11, RZ ;  /* 0x0000000b1405723e */ /* 0x000fe200048070ff */
[----:B------:R-:W-:Y:S01]  /*aff0*/  FFMA R44, R73, R117, R44 ;  /* 0x00000075492c7223 */ /* 0x000fe2000000002c */
[C---:B------:R-:W-:Y:S01]  /*b000*/  FMUL R48, R70.reuse, R55 ;  /* 0x0000003746307220 */ /* 0x040fe20000400000 */
[----:B------:R-:W-:Y:S01]  /*b010*/  F2FP.SATFINITE.E4M3.F32.PACK_AB_MERGE_C R65, R9, R8, R78 ;  /* 0x000000080941723e */ /* 0x000fe2000480704e */
[----:B------:R-:W-:Y:S01]  /*b020*/  FFMA R45, R73, R118, R45 ;  /* 0x00000076492d7223 */ /* 0x000fe2000000002d */
[----:B------:R-:W-:Y:S01]  /*b030*/  F2FP.SATFINITE.E4M3.F32.PACK_AB_MERGE_C R67, R17, R16, R18 ;  /* 0x000000101143723e */ /* 0x000fe20004807012 */
[----:B------:R-:W-:Y:S01]  /*b040*/  FMUL R49, R70, R56 ;  /* 0x0000003846317220 */ /* 0x000fe20000400000 */
[C---:B------:R-:W-:Y:S01]  /*b050*/  FFMA R46, R73.reuse, R119, R46 ;  /* 0x00000077492e7223 */ /* 0x040fe2000000002e */
[--C-:B------:R-:W-:Y:S02]  /*b060*/  HADD2.F32 R124, -RZ, R153.reuse.H0_H0 ;  /* 0x20000099ff7c7230 */ /* 0x100fe40000004100 */
[C---:B------:R-:W-:Y:S01]  /*b070*/  FFMA R47, R73.reuse, R120, R47 ;  /* 0x00000078492f7223 */ /* 0x040fe2000000002f */
[----:B------:R1:W-:Y:S01]  /*b080*/  STS.128 [R137+UR44+0xa200], R64 ;  /* 0x00a2004089007988 */ /* 0x0003e20008000c2c */
[----:B------:R-:W-:Y:S01]  /*b090*/  HADD2.F32 R125, -RZ, R153.H1_H1 ;  /* 0x30000099ff7d7230 */ /* 0x000fe20000004100 */
[----:B------:R-:W-:Y:S01]  /*b0a0*/  F2FP.SATFINITE.E4M3.F32.PACK_AB_MERGE_C R5, R10, R7, R5 ;  /* 0x000000070a05723e */ /* 0x000fe20004807005 */
[C---:B------:R-:W-:Y:S01]  /*b0b0*/  FFMA R48, R73.reuse, R121, R48 ;  /* 0x0000007949307223 */ /* 0x040fe20000000030 */
[----:B------:R-:W-:Y:S01]  /*b0c0*/  F2FP.SATFINITE.E4M3.F32.PACK_AB_MERGE_C R7, R28, R27, RZ ;  /* 0x0000001b1c07723e */ /* 0x000fe200048070ff */
        /* <DEDUP_REMOVED lines=8> */
[----:B------:R-:W-:Y:S01]  /*b150*/  FMUL R56, R70, R63 ;  /* 0x0000003f46387220 */ /* 0x000fe20000400000 */
[----:B------:R-:W-:Y:S01]  /*b160*/  F2FP.SATFINITE.E4M3.F32.PACK_AB_MERGE_C R4, R2, R0, R3 ;  /* 0x000000000204723e */ /* 0x000fe20004807003 */
[C---:B------:R-:W-:Y:S01]  /*b170*/  FFMA R53, R73.reuse, R126, R53 ;  /* 0x0000007e49357223 */ /* 0x040fe20000000035 */
[----:B------:R-:W-:Y:S01]  /*b180*/  F2FP.SATFINITE.E4M3.F32.PACK_AB_MERGE_C R7, R26, R25, R7 ;  /* 0x000000191a07723e */ /* 0x000fe20004807007 */
[C---:B------:R-:W-:Y:S01]  /*b190*/  FFMA R54, R73.reuse, R127, R54 ;  /* 0x0000007f49367223 */ /* 0x040fe20000000036 */
[--C-:B------:R-:W-:Y:S02]  /*b1a0*/  HADD2.F32 R74, -RZ, R155.reuse.H0_H0 ;  /* 0x2000009bff4a7230 */ /* 0x100fe40000004100 */
[C---:B------:R-:W-:Y:S01]  /*b1b0*/  FFMA R55, R73.reuse, R128, R55 ;  /* 0x0000008049377223 */ /* 0x040fe20000000037 */
[----:B------:R-:W-:Y:S01]  /*b1c0*/  HADD2.F32 R131, -RZ, R155.H1_H1 ;  /* 0x3000009bff837230 */ /* 0x000fe20000004100 */
[----:B------:R1:W-:Y:S01]  /*b1d0*/  STS.128 [R176+0xa010], R4 ;  /* 0x00a01004b0007388 */ /* 0x0003e20000000c00 */
[----:B------:R-:W-:Y:S01]  /*b1e0*/  F2FP.SATFINITE.E4M3.F32.PACK_AB_MERGE_C R35, R36, R35, RZ ;  /* 0x000000232423723e */ /* 0x000fe200048070ff */
[C---:B------:R-:W-:Y:S01]  /*b1f0*/  FFMA R56, R73.reuse, R129, R56 ;  /* 0x0000008149387223 */ /* 0x040fe20000000038 */
[----:B------:R-:W-:Y:S01]  /*b200*/  F2FP.SATFINITE.E4M3.F32.PACK_AB_MERGE_C R39, R40, R39, RZ ;  /* 0x000000272827723e */ /* 0x000fe200048070ff */
[C---:B------:R-:W-:Y:S01]  /*b210*/  FFMA R57, R73.reuse, R72, R57 ;  /* 0x0000004849397223 */ /* 0x040fe20000000039 */
[----:B------:R-:W-:Y:S01]  /*b220*/  F2FP.SATFINITE.E4M3.F32.PACK_AB_MERGE_C R43, R44, R43, RZ ;  /* 0x0000002b2c2b723e */ /* 0x000fe200048070ff */
[C---:B------:R-:W-:Y:S01]  /*b230*/  FFMA R58, R73.reuse, R75, R58 ;  /* 0x0000004b493a7223 */ /* 0x040fe2000000003a */
[C---:B------:R-:W-:Y:S01]  /*b240*/  FFMA R59, R73.reuse, R74, R59 ;  /* 0x0000004a493b7223 */ /* 0x040fe2000000003b */
[----:B------:R-:W-:Y:S01]  /*b250*/  F2FP.SATFINITE.E4M3.F32.PACK_AB_MERGE_C R33, R34, R33, R35 ;  /* 0x000000212221723e */ /* 0x000fe20004807023 */
        /* <DEDUP_REMOVED lines=11> */
[----:B------:R-:W-:Y:S05]  /*b310*/  F2FP.SATFINITE.E4M3.F32.PACK_AB_MERGE_C R51, R58, R57, R59 ;  /* 0x000000393a33723e */ /* 0x000fea000480703b */
        /* <DEDUP_REMOVED lines=18> */
.L_x_130:
[----:B------:R-:W-:Y:S05]  /*b440*/  BSYNC.RECONVERGENT B0 ;  /* 0x0000000000007941 */ /* 0x000fea0003800200 */
.L_x_129:
[----:B------:R-:W-:Y:S01]  /*b450*/  R2UR UR4, R160 ;  /* 0x00000000a00472ca */ /* 0x000fe200000e0000 */
[----:B------:R-:W-:Y:S01]  /*b460*/  BAR.SYNC.DEFER_BLOCKING 0x1, 0x80 ;  /* 0x0042000000007b1d */ /* 0x000fe20000010000 */
[----:B------:R-:W-:Y:S01]  /*b470*/  ISETP.NE.AND P0, PT, R162, 0x2, PT ;  /* 0x00000002a200780c */ /* 0x000fe20003f05270 */
[----:B------:R-:W-:Y:S01]  /*b480*/  UISETP.NE.AND UP0, UPT, UR45, URZ, UPT ;  /* 0x000000ff2d00728c */ /* 0x000fe2000bf05270 */
[----:B------:R-:W-:Y:S01]  /*b490*/  ISETP.NE.AND P1, PT, R68, 0x2, PT ;  /* 0x000000024400780c */ /* 0x000fe20003f25270 */
[----:B------:R-:W-:Y:S01]  /*b4a0*/  UIADD3 UR20, UPT, UPT, UR37, UR59, URZ ;  /* 0x0000003b25147290 */ /* 0x000fe2000fffe0ff */
[----:B------:R-:W-:Y:S02]  /*b4b0*/  SEL R0, RZ, 0x1, P0 ;  /* 0x00000001ff007807 */ /* 0x000fe40000000000 */
[----:B------:R-:W-:Y:S02]  /*b4c0*/  SEL R3, RZ, 0x1, P1 ;  /* 0x00000001ff037807 */ /* 0x000fe40000800000 */
[----:B------:R-:W-:Y:S02]  /*b4d0*/  LOP3.LUT R167, R167, R0, RZ, 0x3c, !PT ;  /* 0x00000000a7a77212 */ /* 0x000fe400078e3cff */
[----:B------:R-:W-:Y:S01]  /*b4e0*/  LOP3.LUT R168, R168, R3, RZ, 0x3c, !PT ;  /* 0x00000003a8a87212 */ /* 0x000fe200078e3cff */
[----:B------:R-:W-:Y:S01]  /*b4f0*/  UIADD3 UR16, UPT, UPT, UR38, UR4, URZ ;  /* 0x0000000426107290 */ /* 0x000fe2000fffe0ff */
[----:B------:R-:W-:Y:S02]  /*b500*/  SEL R162, R162, RZ, P0 ;  /* 0x000000ffa2a27207 */ /* 0x000fe40000000000 */
[----:B------:R-:W-:Y:S01]  /*b510*/  SEL R68, R68, RZ, P1 ;  /* 0x000000ff44447207 */ /* 0x000fe20000800000 */
[----:B------:R-:W-:Y:S01]  /*b520*/  UMOV UR36, UR58 ;  /* 0x0000003a00247c82 */ /* 0x000fe20008000000 */
[----:B------:R-:W-:Y:S07]  /*b530*/  BRA.U UP0, `(.L_x_131) ;  /* 0xffffff9900747547 */ /* 0x000fee000b83ffff */
[----:B------:R-:W-:Y:S05]  /*b540*/  EXIT ;  /* 0x000000000000794d */ /* 0x000fea0003800000 */
.L_x_24:
[----:B--2---:R2:W3:Y:S02]  /*b550*/  SYNCS.PHASECHK.TRANS64.TRYWAIT P0, [R0+URZ+0xd0], R3 ;  /* 0x0000d003000075a7 */ /* 0x0044e400080011ff */
[----:B---3--:R-:W-:Y:S05]  /*b560*/  @!P0 NANOSLEEP.SYNCS 0x989680 ;  /* 0x009896800000895d */ /* 0x008fea0003900000 */
[----:B------:R-:W3:Y:S02]  /*b570*/  @!P0 SYNCS.PHASECHK.TRANS64 P0, [R0+URZ+0xd0], R3 ;  /* 0x0000d003000085a7 */ /* 0x000ee400080010ff */
[----:B---3--:R-:W-:Y:S05]  /*b580*/  @!P0 BRA `(.L_x_24) ;  /* 0xfffffffc00f08947 */ /* 0x008fea000383ffff */
[----:B------:R-:W-:Y:S05]  /*b590*/  BRA `(.L_x_132) ;  /* 0xffffff6000b47947 */ /* 0x000fea000383ffff */
.L_x_27:
[----:B--2---:R-:W-:-:S07]  /*b5a0*/  MOV R0, UR33 ;  /* 0x0000002100007c02 */ /* 0x004fce0008000f00 */
.L_x_133:
[----:B--2---:R2:W3:Y:S02]  /*b5b0*/  SYNCS.PHASECHK.TRANS64.TRYWAIT P0, [R0+URZ+0x18], R3 ;  /* 0x00001803000075a7 */ /* 0x0044e400080011ff */
[----:B---3--:R-:W-:Y:S05]  /*b5c0*/  @!P0 NANOSLEEP.SYNCS 0x989680 ;  /* 0x009896800000895d */ /* 0x008fea0003900000 */
[----:B------:R-:W3:Y:S02]  /*b5d0*/  @!P0 SYNCS.PHASECHK.TRANS64 P0, [R0+URZ+0x18], R3 ;  /* 0x00001803000085a7 */ /* 0x000ee400080010ff */
[----:B---3--:R-:W-:Y:S05]  /*b5e0*/  @!P0 BRA `(.L_x_133) ;  /* 0xfffffffc00f08947 */ /* 0x008fea000383ffff */
[----:B------:R-:W-:Y:S05]  /*b5f0*/  BRA `(.L_x_26) ;  /* 0xffffff6000f47947 */ /* 0x000fea000383ffff */
.L_x_34:
[----:B-1----:R-:W-:-:S07]  /*b600*/  MOV R0, UR17 ;  /* 0x0000001100007c02 */ /* 0x002fce0008000f00 */
.L_x_134:
[----:B-1----:R1:W2:Y:S02]  /*b610*/  SYNCS.PHASECHK.TRANS64.TRYWAIT P0, [R0+URZ+0x18], R3 ;  /* 0x00001803000075a7 */ /* 0x0022a400080011ff */
[----:B--2---:R-:W-:Y:S05]  /*b620*/  @!P0 NANOSLEEP.SYNCS 0x989680 ;  /* 0x009896800000895d */ /* 0x004fea0003900000 */
[----:B------:R-:W2:Y:S02]  /*b630*/  @!P0 SYNCS.PHASECHK.TRANS64 P0, [R0+URZ+0x18], R3 ;  /* 0x00001803000085a7 */ /* 0x000ea400080010ff */
[----:B--2---:R-:W-:Y:S05]  /*b640*/  @!P0 BRA `(.L_x_134) ;  /* 0xfffffffc00f08947 */ /* 0x004fea000383ffff */
[----:B------:R-:W-:Y:S05]  /*b650*/  BRA `(.L_x_33) ;  /* 0xffffff6400b07947 */ /* 0x000fea000383ffff */
.L_x_39:
[----:B-1----:R1:W2:Y:S02]  /*b660*/  SYNCS.PHASECHK.TRANS64.TRYWAIT P0, [R3+URZ+0x80], R0 ;  /* 0x00008000030075a7 */ /* 0x0022a400080011ff */
[----:B--2---:R-:W-:Y:S05]  /*b670*/  @!P0 NANOSLEEP.SYNCS 0x989680 ;  /* 0x009896800000895d */ /* 0x004fea0003900000 */
[----:B------:R-:W2:Y:S02]  /*b680*/  @!P0 SYNCS.PHASECHK.TRANS64 P0, [R3+URZ+0x80], R0 ;  /* 0x00008000030085a7 */ /* 0x000ea400080010ff */
[----:B--2---:R-:W-:Y:S05]  /*b690*/  @!P0 BRA `(.L_x_39) ;  /* 0xfffffffc00f08947 */ /* 0x004fea000383ffff */
[----:B------:R-:W-:Y:S05]  /*b6a0*/  BRA `(.L_x_135) ;  /* 0xffffff6800507947 */ /* 0x000fea000383ffff */
.L_x_43:
[----:B-1----:R-:W-:-:S07]  /*b6b0*/  MOV R0, UR4 ;  /* 0x0000000400007c02 */ /* 0x002fce0008000f00 */
.L_x_136:
[----:B-1----:R1:W2:Y:S02]  /*b6c0*/  SYNCS.PHASECHK.TRANS64.TRYWAIT P0, [R0+URZ], R3 ;  /* 0x00000003000075a7 */ /* 0x0022a400080011ff */
[----:B--2---:R-:W-:Y:S05]  /*b6d0*/  @!P0 NANOSLEEP.SYNCS 0x989680 ;  /* 0x009896800000895d */ /* 0x004fea0003900000 */
[----:B------:R-:W2:Y:S02]  /*b6e0*/  @!P0 SYNCS.PHASECHK.TRANS64 P0, [R0+URZ], R3 ;  /* 0x00000003000085a7 */ /* 0x000ea400080010ff */
[----:B--2---:R-:W-:Y:S05]  /*b6f0*/  @!P0 BRA `(.L_x_136) ;  /* 0xfffffffc00f08947 */ /* 0x004fea000383ffff */
[----:B------:R-:W-:Y:S05]  /*b700*/  BRA `(.L_x_137) ;  /* 0xffffff6c00f87947 */ /* 0x000fea000383ffff */
.L_x_44:
[----:B------:R-:W-:-:S07]  /*b710*/  MOV R0, UR5 ;  /* 0x0000000500007c02 */ /* 0x000fce0008000f00 */
.L_x_138:
[----:B-1----:R1:W2:Y:S02]  /*b720*/  SYNCS.PHASECHK.TRANS64.TRYWAIT P0, [R0+URZ], R3 ;  /* 0x00000003000075a7 */ /* 0x0022a400080011ff */
[----:B--2---:R-:W-:Y:S05]  /*b730*/  @!P0 NANOSLEEP.SYNCS 0x989680 ;  /* 0x009896800000895d */ /* 0x004fea0003900000 */
[----:B------:R-:W2:Y:S02]  /*b740*/  @!P0 SYNCS.PHASECHK.TRANS64 P0, [R0+URZ], R3 ;  /* 0x00000003000085a7 */ /* 0x000ea400080010ff */
[----:B--2---:R-:W-:Y:S05]  /*b750*/  @!P0 BRA `(.L_x_138) ;  /* 0xfffffffc00f08947 */ /* 0x004fea000383ffff */
[----:B------:R-:W-:Y:S05]  /*b760*/  BRA `(.L_x_139) ;  /* 0xffffff7000047947 */ /* 0x000fea000383ffff */
.L_x_47:
[----:B-1----:R1:W2:Y:S02]  /*b770*/  SYNCS.PHASECHK.TRANS64.TRYWAIT P0, [R2+URZ+0xc0], R5 ;  /* 0x0000c005020075a7 */ /* 0x0022a400080011ff */
[----:B--2---:R-:W-:Y:S05]  /*b780*/  @!P0 NANOSLEEP.SYNCS 0x989680 ;  /* 0x009896800000895d */ /* 0x004fea0003900000 */
[----:B------:R-:W2:Y:S02]  /*b790*/  @!P0 SYNCS.PHASECHK.TRANS64 P0, [R2+URZ+0xc0], R5 ;  /* 0x0000c005020085a7 */ /* 0x000ea400080010ff */
[----:B--2---:R-:W-:Y:S05]  /*b7a0*/  @!P0 BRA `(.L_x_47) ;  /* 0xfffffffc00f08947 */ /* 0x004fea000383ffff */
[----:B------:R-:W-:Y:S05]  /*b7b0*/  BRA `(.L_x_140) ;  /* 0xffffff7000687947 */ /* 0x000fea000383ffff */
.L_x_48:
[----:B------:R-:W-:-:S07]  /*b7c0*/  MOV R2, UR4 ;  /* 0x0000000400027c02 */ /* 0x000fce0008000f00 */
.L_x_141:
[----:B-1----:R1:W2:Y:S02]  /*b7d0*/  SYNCS.PHASECHK.TRANS64.TRYWAIT P0, [R2+URZ+0x90], R5 ;  /* 0x00009005020075a7 */ /* 0x0022a400080011ff */
[----:B--2---:R-:W-:Y:S05]  /*b7e0*/  @!P0 NANOSLEEP.SYNCS 0x989680 ;  /* 0x009896800000895d */ /* 0x004fea0003900000 */
[----:B------:R-:W2:Y:S02]  /*b7f0*/  @!P0 SYNCS.PHASECHK.TRANS64 P0, [R2+URZ+0x90], R5 ;  /* 0x00009005020085a7 */ /* 0x000ea400080010ff */
[----:B--2---:R-:W-:Y:S05]  /*b800*/  @!P0 BRA `(.L_x_141) ;  /* 0xfffffffc00f08947 */ /* 0x004fea000383ffff */
[----:B------:R-:W-:Y:S05]  /*b810*/  BRA `(.L_x_142) ;  /* 0xffffff7000787947 */ /* 0x000fea000383ffff */
.L_x_49:
[----:B-1----:R1:W2:Y:S02]  /*b820*/  SYNCS.PHASECHK.TRANS64.TRYWAIT P1, [R2+URZ+0x80], R5 ;  /* 0x00008005020075a7 */ /* 0x0022a400080211ff */
[----:B--2---:R-:W-:Y:S05]  /*b830*/  @!P1 NANOSLEEP.SYNCS 0x989680 ;  /* 0x009896800000995d */ /* 0x004fea0003900000 */
[----:B------:R-:W2:Y:S02]  /*b840*/  @!P1 SYNCS.PHASECHK.TRANS64 P1, [R2+URZ+0x80], R5 ;  /* 0x00008005020095a7 */ /* 0x000ea400080210ff */
[----:B--2---:R-:W-:Y:S05]  /*b850*/  @!P1 BRA `(.L_x_49) ;  /* 0xfffffffc00f09947 */ /* 0x004fea000383ffff */
[----:B------:R-:W-:Y:S05]  /*b860*/  BRA `(.L_x_143) ;  /* 0xffffff7000a87947 */ /* 0x000fea000383ffff */
.L_x_52:
[----:B------:R-:W-:-:S07]  /*b870*/  MOV R0, UR4 ;  /* 0x0000000400007c02 */ /* 0x000fce0008000f00 */
.L_x_144:
[----:B-1----:R1:W2:Y:S02]  /*b880*/  SYNCS.PHASECHK.TRANS64.TRYWAIT P0, [R0+URZ+0x90], R3 ;  /* 0x00009003000075a7 */ /* 0x0022a400080011ff */
[----:B--2---:R-:W-:Y:S05]  /*b890*/  @!P0 NANOSLEEP.SYNCS 0x989680 ;  /* 0x009896800000895d */ /* 0x004fea0003900000 */
[----:B------:R-:W2:Y:S02]  /*b8a0*/  @!P0 SYNCS.PHASECHK.TRANS64 P0, [R0+URZ+0x90], R3 ;  /* 0x00009003000085a7 */ /* 0x000ea400080010ff */
[----:B--2---:R-:W-:Y:S05]  /*b8b0*/  @!P0 BRA `(.L_x_144) ;  /* 0xfffffffc00f08947 */ /* 0x004fea000383ffff */
[----:B------:R-:W-:Y:S05]  /*b8c0*/  BRA `(.L_x_51) ;  /* 0xffffff7000fc7947 */ /* 0x000fea000383ffff */
.L_x_59:
[----:B-1----:R1:W2:Y:S02]  /*b8d0*/  SYNCS.PHASECHK.TRANS64.TRYWAIT P1, [R0+URZ+0x80], R5 ;  /* 0x00008005000075a7 */ /* 0x0022a400080211ff */
[----:B--2---:R-:W-:Y:S05]  /*b8e0*/  @!P1 NANOSLEEP.SYNCS 0x989680 ;  /* 0x009896800000995d */ /* 0x004fea0003900000 */
[----:B------:R-:W2:Y:S02]  /*b8f0*/  @!P1 SYNCS.PHASECHK.TRANS64 P1, [R0+URZ+0x80], R5 ;  /* 0x00008005000095a7 */ /* 0x000ea400080210ff */
[----:B--2---:R-:W-:Y:S05]  /*b900*/  @!P1 BRA `(.L_x_59) ;  /* 0xfffffffc00f09947 */ /* 0x004fea000383ffff */
[----:B------:R-:W-:Y:S05]  /*b910*/  BRA `(.L_x_145) ;  /* 0xffffff7800647947 */ /* 0x000fea000383ffff */
.L_x_60:
[----:B------:R-:W-:-:S07]  /*b920*/  MOV R3, UR22 ;  /* 0x0000001600037c02 */ /* 0x000fce0008000f00 */
.L_x_146:
[----:B-1----:R1:W2:Y:S02]  /*b930*/  SYNCS.PHASECHK.TRANS64.TRYWAIT P0, [R3+URZ+0xb0], R0 ;  /* 0x0000b000030075a7 */ /* 0x0022a400080011ff */
[----:B--2---:R-:W-:Y:S05]  /*b940*/  @!P0 NANOSLEEP.SYNCS 0x989680 ;  /* 0x009896800000895d */ /* 0x004fea0003900000 */
[----:B------:R-:W2:Y:S02]  /*b950*/  @!P0 SYNCS.PHASECHK.TRANS64 P0, [R3+URZ+0xb0], R0 ;  /* 0x0000b000030085a7 */ /* 0x000ea400080010ff */
[----:B--2---:R-:W-:Y:S05]  /*b960*/  @!P0 BRA `(.L_x_146) ;  /* 0xfffffffc00f08947 */ /* 0x004fea000383ffff */
[----:B------:R-:W-:Y:S05]  /*b970*/  BRA `(.L_x_147) ;  /* 0xffffff78009c7947 */ /* 0x000fea000383ffff */
.L_x_63:
[----:B------:R-:W-:Y:S07]  /*b980*/  MOV R0, UR5 ;  /* 0x0000000500007c02 */ /* 0x000fee0008000f00 */
.L_x_148:
[----:B-1----:R1:W2:Y:S02]  /*b990*/  SYNCS.PHASECHK.TRANS64.TRYWAIT P0, [R0+URZ], R3 ;  /* 0x00000003000075a7 */ /* 0x0022a400080011ff */
[----:B--2---:R-:W-:Y:S05]  /*b9a0*/  @!P0 NANOSLEEP.SYNCS 0x989680 ;  /* 0x009896800000895d */ /* 0x004fea0003900000 */
[----:B------:R-:W2:Y:S02]  /*b9b0*/  @!P0 SYNCS.PHASECHK.TRANS64 P0, [R0+URZ], R3 ;  /* 0x00000003000085a7 */ /* 0x000ea400080010ff */
[----:B--2---:R-:W-:Y:S05]  /*b9c0*/  @!P0 BRA `(.L_x_148) ;  /* 0xfffffffc00f08947 */ /* 0x004fea000383ffff */
[----:B------:R-:W-:Y:S05]  /*b9d0*/  BRA `(.L_x_62) ;  /* 0xffffff7800b87947 */ /* 0x000fea000383ffff */
.L_x_66:
[----:B------:R-:W-:-:S07]  /*b9e0*/  MOV R0, UR4 ;  /* 0x0000000400007c02 */ /* 0x000fce0008000f00 */
.L_x_149:
[----:B--2---:R2:W4:Y:S02]  /*b9f0*/  SYNCS.PHASECHK.TRANS64.TRYWAIT P0, [R0+URZ], R3 ;  /* 0x00000003000075a7 */ /* 0x00452400080011ff */
[----:B----4-:R-:W-:Y:S05]  /*ba00*/  @!P0 NANOSLEEP.SYNCS 0x989680 ;  /* 0x009896800000895d */ /* 0x010fea0003900000 */
[----:B------:R-:W4:Y:S02]  /*ba10*/  @!P0 SYNCS.PHASECHK.TRANS64 P0, [R0+URZ], R3 ;  /* 0x00000003000085a7 */ /* 0x000f2400080010ff */
[----:B----4-:R-:W-:Y:S05]  /*ba20*/  @!P0 BRA `(.L_x_149) ;  /* 0xfffffffc00f08947 */ /* 0x010fea000383ffff */
[----:B------:R-:W-:Y:S05]  /*ba30*/  BRA `(.L_x_150) ;  /* 0xffffff7c006c7947 */ /* 0x000fea000383ffff */
.L_x_67:
[----:B------:R-:W-:-:S07]  /*ba40*/  MOV R0, UR4 ;  /* 0x0000000400007c02 */ /* 0x000fce0008000f00 */
.L_x_151:
[----:B-1----:R1:W2:Y:S02]  /*ba50*/  SYNCS.PHASECHK.TRANS64.TRYWAIT P0, [R0+URZ], R3 ;  /* 0x00000003000075a7 */ /* 0x0022a400080011ff */
[----:B--2---:R-:W-:Y:S05]  /*ba60*/  @!P0 NANOSLEEP.SYNCS 0x989680 ;  /* 0x009896800000895d */ /* 0x004fea0003900000 */
[----:B------:R-:W2:Y:S02]  /*ba70*/  @!P0 SYNCS.PHASECHK.TRANS64 P0, [R0+URZ], R3 ;  /* 0x00000003000085a7 */ /* 0x000ea400080010ff */
[----:B--2---:R-:W-:Y:S05]  /*ba80*/  @!P0 BRA `(.L_x_151) ;  /* 0xfffffffc00f08947 */ /* 0x004fea000383ffff */
[----:B------:R-:W-:Y:S05]  /*ba90*/  BRA `(.L_x_152) ;  /* 0xffffff7c00787947 */ /* 0x000fea000383ffff */
.L_x_72:
[----:B--2---:R2:W3:Y:S02]  /*baa0*/  SYNCS.PHASECHK.TRANS64.TRYWAIT P0, [R12+URZ+0x80], R9 ;  /* 0x000080090c0075a7 */ /* 0x0044e400080011ff */
[----:B---3--:R-:W-:Y:S05]  /*bab0*/  @!P0 NANOSLEEP.SYNCS 0x989680 ;  /* 0x009896800000895d */ /* 0x008fea0003900000 */
[----:B------:R-:W3:Y:S02]  /*bac0*/  @!P0 SYNCS.PHASECHK.TRANS64 P0, [R12+URZ+0x80], R9 ;  /* 0x000080090c0085a7 */ /* 0x000ee400080010ff */
[----:B---3--:R-:W-:Y:S05]  /*bad0*/  @!P0 BRA `(.L_x_72) ;  /* 0xfffffffc00f08947 */ /* 0x008fea000383ffff */
[----:B------:R-:W-:Y:S05]  /*bae0*/  BRA `(.L_x_153) ;  /* 0xffffff8000a87947 */ /* 0x000fea000383ffff */
.L_x_75:
[----:B------:R-:W-:Y:S07]  /*baf0*/  MOV R0, UR21 ;  /* 0x0000001500007c02 */ /* 0x000fee0008000f00 */
.L_x_154:
[----:B--2---:R2:W3:Y:S02]  /*bb00*/  SYNCS.PHASECHK.TRANS64.TRYWAIT P2, [R0+URZ+0x78], R11 ;  /* 0x0000780b000075a7 */ /* 0x0044e400080411ff */
[----:B---3--:R-:W-:Y:S05]  /*bb10*/  @!P2 NANOSLEEP.SYNCS 0x989680 ;  /* 0x009896800000a95d */ /* 0x008fea0003900000 */
[----:B------:R-:W3:Y:S02]  /*bb20*/  @!P2 SYNCS.PHASECHK.TRANS64 P2, [R0+URZ+0x78], R11 ;  /* 0x0000780b0000a5a7 */ /* 0x000ee400080410ff */
[----:B---3--:R-:W-:Y:S05]  /*bb30*/  @!P2 BRA `(.L_x_154) ;  /* 0xfffffffc00f0a947 */ /* 0x008fea000383ffff */
[----:B------:R-:W-:Y:S05]  /*bb40*/  BRA `(.L_x_74) ;  /* 0xffffff8800107947 */ /* 0x000fea000383ffff */
.L_x_78:
[----:B--2---:R-:W-:Y:S07]  /*bb50*/  MOV R0, UR21 ;  /* 0x0000001500007c02 */ /* 0x004fee0008000f00 */
.L_x_155:
[----:B--2---:R2:W3:Y:S02]  /*bb60*/  SYNCS.PHASECHK.TRANS64.TRYWAIT P0, [R0+URZ+0x50], R9 ;  /* 0x00005009000075a7 */ /* 0x0044e400080011ff */
[----:B---3--:R-:W-:Y:S05]  /*bb70*/  @!P0 NANOSLEEP.SYNCS 0x989680 ;  /* 0x009896800000895d */ /* 0x008fea0003900000 */
[----:B------:R-:W3:Y:S02]  /*bb80*/  @!P0 SYNCS.PHASECHK.TRANS64 P0, [R0+URZ+0x50], R9 ;  /* 0x00005009000085a7 */ /* 0x000ee400080010ff */
[----:B---3--:R-:W-:Y:S05]  /*bb90*/  @!P0 BRA `(.L_x_155) ;  /* 0xfffffffc00f08947 */ /* 0x008fea000383ffff */
[----:B------:R-:W-:Y:S05]  /*bba0*/  BRA `(.L_x_156) ;  /* 0xffffff88006c7947 */ /* 0x000fea000383ffff */
.L_x_79:
[----:B------:R-:W-:Y:S07]  /*bbb0*/  MOV R0, UR21 ;  /* 0x0000001500007c02 */ /* 0x000fee0008000f00 */
.L_x_157:
[----:B--2---:R2:W3:Y:S02]  /*bbc0*/  SYNCS.PHASECHK.TRANS64.TRYWAIT P0, [R0+URZ+0x58], R9 ;  /* 0x00005809000075a7 */ /* 0x0044e400080011ff */
[----:B---3--:R-:W-:Y:S05]  /*bbd0*/  @!P0 NANOSLEEP.SYNCS 0x989680 ;  /* 0x009896800000895d */ /* 0x008fea0003900000 */
[----:B------:R-:W3:Y:S02]  /*bbe0*/  @!P0 SYNCS.PHASECHK.TRANS64 P0, [R0+URZ+0x58], R9 ;  /* 0x00005809000085a7 */ /* 0x000ee400080010ff */
[----:B---3--:R-:W-:Y:S05]  /*bbf0*/  @!P0 BRA `(.L_x_157) ;  /* 0xfffffffc00f08947 */ /* 0x008fea000383ffff */
[----:B------:R-:W-:Y:S05]  /*bc00*/  BRA `(.L_x_158) ;  /* 0xffffff8800a47947 */ /* 0x000fea000383ffff */
.L_x_80:
[----:B------:R-:W-:Y:S07]  /*bc10*/  MOV R0, UR21 ;  /* 0x0000001500007c02 */ /* 0x000fee0008000f00 */
.L_x_159:
[----:B--2---:R2:W3:Y:S02]  /*bc20*/  SYNCS.PHASECHK.TRANS64.TRYWAIT P0, [R0+URZ+0x60], R9 ;  /* 0x00006009000075a7 */ /* 0x0044e400080011ff */
[----:B---3--:R-:W-:Y:S05]  /*bc30*/  @!P0 NANOSLEEP.SYNCS 0x989680 ;  /* 0x009896800000895d */ /* 0x008fea0003900000 */
[----:B------:R-:W3:Y:S02]  /*bc40*/  @!P0 SYNCS.PHASECHK.TRANS64 P0, [R0+URZ+0x60], R9 ;  /* 0x00006009000085a7 */ /* 0x000ee400080010ff */
[----:B---3--:R-:W-:Y:S05]  /*bc50*/  @!P0 BRA `(.L_x_159) ;  /* 0xfffffffc00f08947 */ /* 0x008fea000383ffff */
[----:B------:R-:W-:Y:S05]  /*bc60*/  BRA `(.L_x_160) ;  /* 0xffffff8800e87947 */ /* 0x000fea000383ffff */
.L_x_81:
[----:B------:R-:W-:Y:S07]  /*bc70*/  MOV R0, UR21 ;  /* 0x0000001500007c02 */ /* 0x000fee0008000f00 */
.L_x_161:
[----:B--2---:R2:W3:Y:S02]  /*bc80*/  SYNCS.PHASECHK.TRANS64.TRYWAIT P0, [R0+URZ+0x68], R9 ;  /* 0x00006809000075a7 */ /* 0x0044e400080011ff */
[----:B---3--:R-:W-:Y:S05]  /*bc90*/  @!P0 NANOSLEEP.SYNCS 0x989680 ;  /* 0x009896800000895d */ /* 0x008fea0003900000 */
[----:B------:R-:W3:Y:S02]  /*bca0*/  @!P0 SYNCS.PHASECHK.TRANS64 P0, [R0+URZ+0x68], R9 ;  /* 0x00006809000085a7 */ /* 0x000ee400080010ff */
[----:B---3--:R-:W-:Y:S05]  /*bcb0*/  @!P0 BRA `(.L_x_161) ;  /* 0xfffffffc00f08947 */ /* 0x008fea000383ffff */
[----:B------:R-:W-:Y:S05]  /*bcc0*/  BRA `(.L_x_162) ;  /* 0xffffff8c00287947 */ /* 0x000fea000383ffff */
.L_x_83:
[----:B------:R-:W-:-:S07]  /*bcd0*/  MOV R0, UR21 ;  /* 0x0000001500007c02 */ /* 0x000fce0008000f00 */
.L_x_163:
[----:B---3--:R3:W4:Y:S02]  /*bce0*/  SYNCS.PHASECHK.TRANS64.TRYWAIT P0, [R0+URZ+0x50], R3 ;  /* 0x00005003000075a7 */ /* 0x00872400080011ff */
[----:B----4-:R-:W-:Y:S05]  /*bcf0*/  @!P0 NANOSLEEP.SYNCS 0x989680 ;  /* 0x009896800000895d */ /* 0x010fea0003900000 */
[----:B------:R-:W4:Y:S02]  /*bd00*/  @!P0 SYNCS.PHASECHK.TRANS64 P0, [R0+URZ+0x50], R3 ;  /* 0x00005003000085a7 */ /* 0x000f2400080010ff */
[----:B----4-:R-:W-:Y:S05]  /*bd10*/  @!P0 BRA `(.L_x_163) ;  /* 0xfffffffc00f08947 */ /* 0x010fea000383ffff */
[----:B------:R-:W-:Y:S05]  /*bd20*/  BRA `(.L_x_164) ;  /* 0xffffff8c009c7947 */ /* 0x000fea000383ffff */
.L_x_84:
[----:B---3--:R-:W-:-:S07]  /*bd30*/  MOV R0, UR21 ;  /* 0x0000001500007c02 */ /* 0x008fce0008000f00 */
.L_x_165:
[----:B---3--:R3:W4:Y:S02]  /*bd40*/  SYNCS.PHASECHK.TRANS64.TRYWAIT P0, [R0+URZ+0x58], R3 ;  /* 0x00005803000075a7 */ /* 0x00872400080011ff */
[----:B----4-:R-:W-:Y:S05]  /*bd50*/  @!P0 NANOSLEEP.SYNCS 0x989680 ;  /* 0x009896800000895d */ /* 0x010fea0003900000 */
[----:B------:R-:W4:Y:S02]  /*bd60*/  @!P0 SYNCS.PHASECHK.TRANS64 P0, [R0+URZ+0x58], R3 ;  /* 0x00005803000085a7 */ /* 0x000f2400080010ff */
[----:B----4-:R-:W-:Y:S05]  /*bd70*/  @!P0 BRA `(.L_x_165) ;  /* 0xfffffffc00f08947 */ /* 0x010fea000383ffff */
[----:B------:R-:W-:Y:S05]  /*bd80*/  BRA `(.L_x_166) ;  /* 0xffffff8c008c7947 */ /* 0x000fea000383ffff */
.L_x_85:
[----:B---3--:R-:W-:-:S07]  /*bd90*/  MOV R0, UR21 ;  /* 0x0000001500007c02 */ /* 0x008fce0008000f00 */
.L_x_167:
[----:B---3--:R3:W4:Y:S02]  /*bda0*/  SYNCS.PHASECHK.TRANS64.TRYWAIT P0, [R0+URZ+0x60], R3 ;  /* 0x00006003000075a7 */ /* 0x00872400080011ff */
[----:B----4-:R-:W-:Y:S05]  /*bdb0*/  @!P0 NANOSLEEP.SYNCS 0x989680 ;  /* 0x009896800000895d */ /* 0x010fea0003900000 */
[----:B------:R-:W4:Y:S02]  /*bdc0*/  @!P0 SYNCS.PHASECHK.TRANS64 P0, [R0+URZ+0x60], R3 ;  /* 0x00006003000085a7 */ /* 0x000f2400080010ff */
[----:B----4-:R-:W-:Y:S05]  /*bdd0*/  @!P0 BRA `(.L_x_167) ;  /* 0xfffffffc00f08947 */ /* 0x010fea000383ffff */
[----:B------:R-:W-:Y:S05]  /*bde0*/  BRA `(.L_x_168) ;  /* 0xffffff8c007c7947 */ /* 0x000fea000383ffff */
.L_x_87:
[----:B-1----:R1:W2:Y:S02]  /*bdf0*/  SYNCS.PHASECHK.TRANS64.TRYWAIT P0, [R3+URZ+0x80], R0 ;  /* 0x00008000030075a7 */ /* 0x0022a400080011ff */
[----:B--2---:R-:W-:Y:S05]  /*be00*/  @!P0 NANOSLEEP.SYNCS 0x989680 ;  /* 0x009896800000895d */ /* 0x004fea0003900000 */
[----:B------:R-:W2:Y:S02]  /*be10*/  @!P0 SYNCS.PHASECHK.TRANS64 P0, [R3+URZ+0x80], R0 ;  /* 0x00008000030085a7 */ /* 0x000ea400080010ff */
[----:B--2---:R-:W-:Y:S05]  /*be20*/  @!P0 BRA `(.L_x_87) ;  /* 0xfffffffc00f08947 */ /* 0x004fea000383ffff */
[----:B------:R-:W-:Y:S05]  /*be30*/  BRA `(.L_x_169) ;  /* 0xffffff9000487947 */ /* 0x000fea000383ffff */
.L_x_98:
[----:B--2---:R2:W1:Y:S02]  /*be40*/  SYNCS.PHASECHK.TRANS64.TRYWAIT P1, [R3+URZ+0x30], R2 ;  /* 0x00003002030075a7 */ /* 0x00446400080211ff */
[----:B-1----:R-:W-:Y:S05]  /*be50*/  @!P1 NANOSLEEP.SYNCS 0x989680 ;  /* 0x009896800000995d */ /* 0x002fea0003900000 */
[----:B------:R-:W1:Y:S02]  /*be60*/  @!P1 SYNCS.PHASECHK.TRANS64 P1, [R3+URZ+0x30], R2 ;  /* 0x00003002030095a7 */ /* 0x000e6400080210ff */
[----:B-1----:R-:W-:Y:S05]  /*be70*/  @!P1 BRA `(.L_x_98) ;  /* 0xfffffffc00f09947 */ /* 0x002fea000383ffff */
[----:B------:R-:W-:Y:S05]  /*be80*/  BRA `(.L_x_97) ;  /* 0xffffff9c00cc7947 */ /* 0x000fea000383ffff */
.L_x_100:
[----:B--2---:R2:W4:Y:S02]  /*be90*/  SYNCS.PHASECHK.TRANS64.TRYWAIT P0, [R177+URZ+0xa0], R4 ;  /* 0x0000a004b10075a7 */ /* 0x00452400080011ff */
[----:B----4-:R-:W-:Y:S05]  /*bea0*/  @!P0 NANOSLEEP.SYNCS 0x989680 ;  /* 0x009896800000895d */ /* 0x010fea0003900000 */
[----:B------:R-:W4:Y:S02]  /*beb0*/  @!P0 SYNCS.PHASECHK.TRANS64 P0, [R177+URZ+0xa0], R4 ;  /* 0x0000a004b10085a7 */ /* 0x000f2400080010ff */
[----:B----4-:R-:W-:Y:S05]  /*bec0*/  @!P0 BRA `(.L_x_100) ;  /* 0xfffffffc00f08947 */ /* 0x010fea000383ffff */
[----:B------:R-:W-:Y:S05]  /*bed0*/  BRA `(.L_x_99) ;  /* 0xffffffa000247947 */ /* 0x000fea000383ffff */
.L_x_109:
[----:B---3--:R3:W4:Y:S02]  /*bee0*/  SYNCS.PHASECHK.TRANS64.TRYWAIT P0, [R190+URZ+0x30], R5 ;  /* 0x00003005be0075a7 */ /* 0x00872400080011ff */
[----:B----4-:R-:W-:Y:S05]  /*bef0*/  @!P0 NANOSLEEP.SYNCS 0x989680 ;  /* 0x009896800000895d */ /* 0x010fea0003900000 */
[----:B------:R-:W4:Y:S02]  /*bf00*/  @!P0 SYNCS.PHASECHK.TRANS64 P0, [R190+URZ+0x30], R5 ;  /* 0x00003005be0085a7 */ /* 0x000f2400080010ff */
[----:B----4-:R-:W-:Y:S05]  /*bf10*/  @!P0 BRA `(.L_x_109) ;  /* 0xfffffffc00f08947 */ /* 0x010fea000383ffff */
[----:B------:R-:W-:Y:S05]  /*bf20*/  BRA `(.L_x_108) ;  /* 0xffffffb400347947 */ /* 0x000fea000383ffff */
.L_x_118:
[----:B---3--:R3:W4:Y:S02]  /*bf30*/  SYNCS.PHASECHK.TRANS64.TRYWAIT P0, [R0+URZ+0x30], R7 ;  /* 0x00003007000075a7 */ /* 0x00872400080011ff */
[----:B----4-:R-:W-:Y:S05]  /*bf40*/  @!P0 NANOSLEEP.SYNCS 0x989680 ;  /* 0x009896800000895d */ /* 0x010fea0003900000 */
[----:B------:R-:W4:Y:S02]  /*bf50*/  @!P0 SYNCS.PHASECHK.TRANS64 P0, [R0+URZ+0x30], R7 ;  /* 0x00003007000085a7 */ /* 0x000f2400080010ff */
[----:B----4-:R-:W-:Y:S05]  /*bf60*/  @!P0 BRA `(.L_x_118) ;  /* 0xfffffffc00f08947 */ /* 0x010fea000383ffff */
[----:B------:R-:W-:Y:S05]  /*bf70*/  BRA `(.L_x_117) ;  /* 0xffffffc8008c7947 */ /* 0x000fea000383ffff */
.L_x_127:
[----:B---3--:R3:W4:Y:S02]  /*bf80*/  SYNCS.PHASECHK.TRANS64.TRYWAIT P0, [R0+URZ+0x30], R5 ;  /* 0x00003005000075a7 */ /* 0x00872400080011ff */
[----:B----4-:R-:W-:Y:S05]  /*bf90*/  @!P0 NANOSLEEP.SYNCS 0x989680 ;  /* 0x009896800000895d */ /* 0x010fea0003900000 */
[----:B------:R-:W4:Y:S02]  /*bfa0*/  @!P0 SYNCS.PHASECHK.TRANS64 P0, [R0+URZ+0x30], R5 ;  /* 0x00003005000085a7 */ /* 0x000f2400080010ff */
[----:B----4-:R-:W-:Y:S05]  /*bfb0*/  @!P0 BRA `(.L_x_127) ;  /* 0xfffffffc00f08947 */ /* 0x010fea000383ffff */
[----:B------:R-:W-:Y:S05]  /*bfc0*/  BRA `(.L_x_126) ;  /* 0xffffffdc00f07947 */ /* 0x000fea000383ffff */
        .weak           $__internal_0_$__cuda_sm10x_tcgen05_guardrail_trap_col_being_dealloced_not_returned_by_alloc
        .type           $__internal_0_$__cuda_sm10x_tcgen05_guardrail_trap_col_being_dealloced_not_returned_by_alloc,@function
        .size           $__internal_0_$__cuda_sm10x_tcgen05_guardrail_trap_col_being_dealloced_not_returned_by_alloc,($__internal_1_$__cuda_sm10x_tcgen05_guardrail_trap_phase_invalid_during_alloc - $__internal_0_$__cuda_sm10x_tcgen05_guardrail_trap_col_being_dealloced_not_returned_by_alloc)
$__internal_0_$__cuda_sm10x_tcgen05_guardrail_trap_col_being_dealloced_not_returned_by_alloc:
[----:B------:R-:W-:Y:S05]  /*bfd0*/  BPT.TRAP 0x1 ;  /* 0x000000040000795c */ /* 0x000fea0000300000 */
[----:B------:R-:W-:-:S04]  /*bfe0*/  HFMA2 R3, -RZ, RZ, 0, 0 ;  /* 0x00000000ff037431 */ /* 0x000fc800000001ff */
[----:B------:R-:W-:Y:S05]  /*bff0*/  RET.REL.NODEC R2 `(_ZN7cutlass13device_kernelINS_4gemm6kernel13GemmUniversalIN4cute5tupleIJiiiiEEENS1_10collective13CollectiveMmaINS1_35MainloopSm100TmaUmmaWarpSpecializedILi3ELi2ELi2ENS5_IJNS4_1CILi1EEENSA_ILi2EEESB_EEEEENS5_IJNSA_ILi128EEENSA_ILi256EEENSA_ILi64EEEEEENS_12float_e4m3_tENS5_IJlSB_lEEESJ_SK_NS4_8TiledMMAINS4_8MMA_AtomIJNS4_10MMA_TraitsINS4_19SM100_MMA_F8F6F4_SSEJSJ_SJ_fSF_SG_NS4_17integral_constantINS4_4UMMA5MajorELSR_0EEESS_NSP_INSQ_7ScaleInELST_0EEESU_EEEEEENS4_6LayoutINS5_IJSB_SB_SB_EEENS5_IJNSA_ILi0EEESZ_SZ_EEEEENS5_IJNS4_10UnderscoreES12_S12_EEEEENS4_23SM90_TMA_LOAD_MULTICASTENS4_14ComposedLayoutINS4_7SwizzleILi2ELi4ELi3EEENS4_18smem_ptr_flag_bitsILi8EEENSX_INS5_IJNSA_ILi8EEESH_EEENS5_IJSH_SB_EEEEEEEvNS4_8identityENS4_13SM90_TMA_LOADES1F_vS1G_EENS_8epilogue10collective18CollectiveEpilogueINS1J_23Sm100TmaWarpSpecializedILi4ELi2ELi64ELb0ELb0EEEJSI_NS5_IJNSX_ISF_SB_EENSX_ISH_SB_EEEEESJ_SK_SJ_SK_NS1J_6fusion15FusionCallbacksIS1N_NS1R_17LinearCombinationISJ_fSJ_fLNS_15FloatRoundStyleE2EEESI_S1Q_JEEENS4_5SM1004TMEM4LOAD26SM100_TMEM_LOAD_32dp32b64xES1H_S1F_NS4_39AutoVectorizingCopyWithAssumedAlignmentILi128EEENS4_14SM90_TMA_STOREES1F_S22_S22_EEEvvEEEEvNT_6ParamsE) ;  /* 0xffffff4002007950 */ /* 0x000fea0003c3ffff */
        .weak           $__internal_1_$__cuda_sm10x_tcgen05_guardrail_trap_phase_invalid_during_alloc
        .type           $__internal_1_$__cuda_sm10x_tcgen05_guardrail_trap_phase_invalid_during_alloc,@function
        .size           $__internal_1_$__cuda_sm10x_tcgen05_guardrail_trap_phase_invalid_during_alloc,($__internal_2_$__cuda_sm10x_tcgen05_guardrail_trap_unallocated_columns_being_dealloced - $__internal_1_$__cuda_sm10x_tcgen05_guardrail_trap_phase_invalid_during_alloc)
$__internal_1_$__cuda_sm10x_tcgen05_guardrail_trap_phase_invalid_during_alloc:
[----:B------:R-:W-:Y:S05]  /*c000*/  BPT.TRAP 0x1 ;  /* 0x000000040000795c */ /* 0x000fea0000300000 */
[----:B------:R-:W-:-:S04]  /*c010*/  MOV R5, 0x0 ;  /* 0x0000000000057802 */ /* 0x000fc80000000f00 */
[----:B------:R-:W-:Y:S05]  /*c020*/  RET.REL.NODEC R4 `(_ZN7cutlass13device_kernelINS_4gemm6kernel13GemmUniversalIN4cute5tupleIJiiiiEEENS1_10collective13CollectiveMmaINS1_35MainloopSm100TmaUmmaWarpSpecializedILi3ELi2ELi2ENS5_IJNS4_1CILi1EEENSA_ILi2EEESB_EEEEENS5_IJNSA_ILi128EEENSA_ILi256EEENSA_ILi64EEEEEENS_12float_e4m3_tENS5_IJlSB_lEEESJ_SK_NS4_8TiledMMAINS4_8MMA_AtomIJNS4_10MMA_TraitsINS4_19SM100_MMA_F8F6F4_SSEJSJ_SJ_fSF_SG_NS4_17integral_constantINS4_4UMMA5MajorELSR_0EEESS_NSP_INSQ_7ScaleInELST_0EEESU_EEEEEENS4_6LayoutINS5_IJSB_SB_SB_EEENS5_IJNSA_ILi0EEESZ_SZ_EEEEENS5_IJNS4_10UnderscoreES12_S12_EEEEENS4_23SM90_TMA_LOAD_MULTICASTENS4_14ComposedLayoutINS4_7SwizzleILi2ELi4ELi3EEENS4_18smem_ptr_flag_bitsILi8EEENSX_INS5_IJNSA_ILi8EEESH_EEENS5_IJSH_SB_EEEEEEEvNS4_8identityENS4_13SM90_TMA_LOADES1F_vS1G_EENS_8epilogue10collective18CollectiveEpilogueINS1J_23Sm100TmaWarpSpecializedILi4ELi2ELi64ELb0ELb0EEEJSI_NS5_IJNSX_ISF_SB_EENSX_ISH_SB_EEEEESJ_SK_SJ_SK_NS1J_6fusion15FusionCallbacksIS1N_NS1R_17LinearCombinationISJ_fSJ_fLNS_15FloatRoundStyleE2EEESI_S1Q_JEEENS4_5SM1004TMEM4LOAD26SM100_TMEM_LOAD_32dp32b64xES1H_S1F_NS4_39AutoVectorizingCopyWithAssumedAlignmentILi128EEENS4_14SM90_TMA_STOREES1F_S22_S22_EEEvvEEEEvNT_6ParamsE) ;  /* 0xffffff3c04f47950 */ /* 0x000fea0003c3ffff */
        .weak           $__internal_2_$__cuda_sm10x_tcgen05_guardrail_trap_unallocated_columns_being_dealloced
        .type           $__internal_2_$__cuda_sm10x_tcgen05_guardrail_trap_unallocated_columns_being_dealloced,@function
        .size           $__internal_2_$__cuda_sm10x_tcgen05_guardrail_trap_unallocated_columns_being_dealloced,(.L_x_171 - $__internal_2_$__cuda_sm10x_tcgen05_guardrail_trap_unallocated_columns_being_dealloced)
$__internal_2_$__cuda_sm10x_tcgen05_guardrail_trap_unallocated_columns_being_dealloced:
[----:B------:R-:W-:Y:S05]  /*c030*/  BPT.TRAP 0x1 ;  /* 0x000000040000795c */ /* 0x000fea0000300000 */
[----:B------:R-:W-:-:S04]  /*c040*/  HFMA2 R3, -RZ, RZ, 0, 0 ;  /* 0x00000000ff037431 */ /* 0x000fc800000001ff */
[----:B------:R-:W-:Y:S05]  /*c050*/  RET.REL.NODEC R2 `(_ZN7cutlass13device_kernelINS_4gemm6kernel13GemmUniversalIN4cute5tupleIJiiiiEEENS1_10collective13CollectiveMmaINS1_35MainloopSm100TmaUmmaWarpSpecializedILi3ELi2ELi2ENS5_IJNS4_1CILi1EEENSA_ILi2EEESB_EEEEENS5_IJNSA_ILi128EEENSA_ILi256EEENSA_ILi64EEEEEENS_12float_e4m3_tENS5_IJlSB_lEEESJ_SK_NS4_8TiledMMAINS4_8MMA_AtomIJNS4_10MMA_TraitsINS4_19SM100_MMA_F8F6F4_SSEJSJ_SJ_fSF_SG_NS4_17integral_constantINS4_4UMMA5MajorELSR_0EEESS_NSP_INSQ_7ScaleInELST_0EEESU_EEEEEENS4_6LayoutINS5_IJSB_SB_SB_EEENS5_IJNSA_ILi0EEESZ_SZ_EEEEENS5_IJNS4_10UnderscoreES12_S12_EEEEENS4_23SM90_TMA_LOAD_MULTICASTENS4_14ComposedLayoutINS4_7SwizzleILi2ELi4ELi3EEENS4_18smem_ptr_flag_bitsILi8EEENSX_INS5_IJNSA_ILi8EEESH_EEENS5_IJSH_SB_EEEEEEEvNS4_8identityENS4_13SM90_TMA_LOADES1F_vS1G_EENS_8epilogue10collective18CollectiveEpilogueINS1J_23Sm100TmaWarpSpecializedILi4ELi2ELi64ELb0ELb0EEEJSI_NS5_IJNSX_ISF_SB_EENSX_ISH_SB_EEEEESJ_SK_SJ_SK_NS1J_6fusion15FusionCallbacksIS1N_NS1R_17LinearCombinationISJ_fSJ_fLNS_15FloatRoundStyleE2EEESI_S1Q_JEEENS4_5SM1004TMEM4LOAD26SM100_TMEM_LOAD_32dp32b64xES1H_S1F_NS4_39AutoVectorizingCopyWithAssumedAlignmentILi128EEENS4_14SM90_TMA_STOREES1F_S22_S22_EEEvvEEEEvNT_6ParamsE) ;  /* 0xffffff3c02e87950 */ /* 0x000fea0003c3ffff */
.L_x_170:
[----:B------:R-:W-:-:S00]  /*c060*/  BRA `(.L_x_170) ;  /* 0xfffffffc00fc7947 */ /* 0x000fc0000383ffff */
[----:B------:R-:W-:-:S00]  /*c070*/  NOP ;  /* 0x0000000000007918 */ /* 0x000fc00000000000 */
        /* <DEDUP_REMOVED lines=8> */
.L_x_171:


//--------------------- .nv.global.init           --------------------------
	.section	.nv.global.init,"aw",@progbits
.nv.global.init:
	.type		$str$27,@object
	.size		$str$27,($str$28 - $str$27)
$str$27:
        /*0000*/ 	.byte	0x28, 0x61, 0x64, 0x64, 0x72, 0x65, 0x73, 0x73, 0x20, 0x26, 0x20, 0x6d, 0x61, 0x73, 0x6b, 0x29
        /*0010*/ 	.byte	0x20, 0x3d, 0x3d, 0x20, 0x30, 0x00
	.type		$str$28,@object
	.size		$str$28,($str$26 - $str$28)
$str$28:
        /*0016*/ 	.byte	0x2f, 0x74, 0x6d, 0x70, 0x2f, 0x63, 0x75, 0x74, 0x6c, 0x61, 0x73, 0x73, 0x5f, 0x73, 0x77, 0x65
        /*0026*/ 	.byte	0x65, 0x70, 0x5f, 0x73, 0x72, 0x63, 0x2f, 0x69, 0x6e, 0x63, 0x6c, 0x75, 0x64, 0x65, 0x2f, 0x63
        /*0036*/ 	.byte	0x75, 0x74, 0x65, 0x2f, 0x70, 0x6f, 0x69, 0x6e, 0x74, 0x65, 0x72, 0x5f, 0x66, 0x6c, 0x61, 0x67
        /*0046*/ 	.byte	0x67, 0x65, 0x64, 0x2e, 0x68, 0x70, 0x70, 0x00
	.type		$str$26,@object
	.size		$str$26,($str$25 - $str$26)
$str$26:
        /*004e*/ 	.byte	0x2f, 0x74, 0x6d, 0x70, 0x2f, 0x63, 0x75, 0x74, 0x6c, 0x61, 0x73, 0x73, 0x5f, 0x73, 0x77, 0x65
        /*005e*/ 	.byte	0x65, 0x70, 0x5f, 0x73, 0x72, 0x63, 0x2f, 0x69, 0x6e, 0x63, 0x6c, 0x75, 0x64, 0x65, 0x2f, 0x63
        /*006e*/ 	.byte	0x75, 0x74, 0x65, 0x2f, 0x61, 0x74, 0x6f, 0x6d, 0x2f, 0x63, 0x6f, 0x70, 0x79, 0x5f, 0x74, 0x72
        /*007e*/ 	.byte	0x61, 0x69, 0x74, 0x73, 0x5f, 0x73, 0x6d, 0x31, 0x30, 0x30, 0x2e, 0x68, 0x70, 0x70, 0x00
	.type		$str$25,@object
	.size		$str$25,(__unnamed_1 - $str$25)
$str$25:
        /*008d*/ 	.byte	0x28, 0x28, 0x75, 0x69, 0x6e, 0x74, 0x33, 0x32, 0x5f, 0x74, 0x28, 0x74, 0x68, 0x72, 0x65, 0x61
        /*009d*/ 	.byte	0x64, 0x49, 0x64, 0x78, 0x2e, 0x78, 0x29, 0x20, 0x2f, 0x20, 0x33, 0x32, 0x29, 0x20, 0x25, 0x20
        /*00ad*/ 	.byte	0x34, 0x29, 0x20, 0x3d, 0x3d, 0x20, 0x28, 0x28, 0x28, 0x74, 0x6d, 0x65, 0x6d, 0x5f, 0x61, 0x64
        /*00bd*/ 	.byte	0x64, 0x72, 0x20, 0x3e, 0x3e, 0x20, 0x31, 0x36, 0x29, 0x20, 0x2f, 0x20, 0x33, 0x32, 0x29, 0x20
        /*00cd*/ 	.byte	0x25, 0x20, 0x34, 0x29, 0x00
	.type		__unnamed_1,@object
	.size		__unnamed_1,(__unnamed_2 - __unnamed_1)
__unnamed_1:
        /*00d2*/ 	.byte	0x61, 0x75, 0x74, 0x6f, 0x20, 0x63, 0x75, 0x74, 0x65, 0x3a, 0x3a, 0x61, 0x73, 0x5f, 0x70, 0x6f
        /* <DEDUP_REMOVED lines=24> */
        /*0262*/ 	.byte	0x43, 0x3c, 0x38, 0x31, 0x39, 0x32, 0x3e, 0x3e, 0x3e, 0x3e, 0x5d, 0x00
	.type		__unnamed_2,@object
	.size		__unnamed_2,(__unnamed_3 - __unnamed_2)
__unnamed_2:
        /* <DEDUP_REMOVED lines=26> */
	.type		__unnamed_3,@object
	.size		__unnamed_3,(.L_3 - __unnamed_3)
__unnamed_3:
        /* <DEDUP_REMOVED lines=42> */
        /*06aa*/ 	.byte	0x3e, 0x3e, 0x3e, 0x3e, 0x5d, 0x00
.L_3:


//--------------------- .nv.shared._ZN7cutlass13device_kernelINS_4gemm6kernel13GemmUniversalIN4cute5tupleIJiiiiEEENS1_10collective13CollectiveMmaINS1_35MainloopSm100TmaUmmaWarpSpecializedILi3ELi2ELi2ENS5_IJNS4_1CILi1EEENSA_ILi2EEESB_EEEEENS5_IJNSA_ILi128EEENSA_ILi256EEENSA_ILi64EEEEEENS_12float_e4m3_tENS5_IJlSB_lEEESJ_SK_NS4_8TiledMMAINS4_8MMA_AtomIJNS4_10MMA_TraitsINS4_19SM100_MMA_F8F6F4_SSEJSJ_SJ_fSF_SG_NS4_17integral_constantINS4_4UMMA5MajorELSR_0EEESS_NSP_INSQ_7ScaleInELST_0EEESU_EEEEEENS4_6LayoutINS5_IJSB_SB_SB_EEENS5_IJNSA_ILi0EEESZ_SZ_EEEEENS5_IJNS4_10UnderscoreES12_S12_EEEEENS4_23SM90_TMA_LOAD_MULTICASTENS4_14ComposedLayoutINS4_7SwizzleILi2ELi4ELi3EEENS4_18smem_ptr_flag_bitsILi8EEENSX_INS5_IJNSA_ILi8EEESH_EEENS5_IJSH_SB_EEEEEEEvNS4_8identityENS4_13SM90_TMA_LOADES1F_vS1G_EENS_8epilogue10collective18CollectiveEpilogueINS1J_23Sm100TmaWarpSpecializedILi4ELi2ELi64ELb0ELb0EEEJSI_NS5_IJNSX_ISF_SB_EENSX_ISH_SB_EEEEESJ_SK_SJ_SK_NS1J_6fusion15FusionCallbacksIS1N_NS1R_17LinearCombinationISJ_fSJ_fLNS_15FloatRoundStyleE2EEESI_S1Q_JEEENS4_5SM1004TMEM4LOAD26SM100_TMEM_LOAD_32dp32b64xES1H_S1F_NS4_39AutoVectorizingCopyWithAssumedAlignmentILi128EEENS4_14SM90_TMA_STOREES1F_S22_S22_EEEvvEEEEvNT_6ParamsE --------------------------
	.section	.nv.shared._ZN7cutlass13device_kernelINS_4gemm6kernel13GemmUniversalIN4cute5tupleIJiiiiEEENS1_10collective13CollectiveMmaINS1_35MainloopSm100TmaUmmaWarpSpecializedILi3ELi2ELi2ENS5_IJNS4_1CILi1EEENSA_ILi2EEESB_EEEEENS5_IJNSA_ILi128EEENSA_ILi256EEENSA_ILi64EEEEEENS_12float_e4m3_tENS5_IJlSB_lEEESJ_SK_NS4_8TiledMMAINS4_8MMA_AtomIJNS4_10MMA_TraitsINS4_19SM100_MMA_F8F6F4_SSEJSJ_SJ_fSF_SG_NS4_17integral_constantINS4_4UMMA5MajorELSR_0EEESS_NSP_INSQ_7ScaleInELST_0EEESU_EEEEEENS4_6LayoutINS5_IJSB_SB_SB_EEENS5_IJNSA_ILi0EEESZ_SZ_EEEEENS5_IJNS4_10UnderscoreES12_S12_EEEEENS4_23SM90_TMA_LOAD_MULTICASTENS4_14ComposedLayoutINS4_7SwizzleILi2ELi4ELi3EEENS4_18smem_ptr_flag_bitsILi8EEENSX_INS5_IJNSA_ILi8EEESH_EEENS5_IJSH_SB_EEEEEEEvNS4_8identityENS4_13SM90_TMA_LOADES1F_vS1G_EENS_8epilogue10collective18CollectiveEpilogueINS1J_23Sm100TmaWarpSpecializedILi4ELi2ELi64ELb0ELb0EEEJSI_NS5_IJNSX_ISF_SB_EENSX_ISH_SB_EEEEESJ_SK_SJ_SK_NS1J_6fusion15FusionCallbacksIS1N_NS1R_17LinearCombinationISJ_fSJ_fLNS_15FloatRoundStyleE2EEESI_S1Q_JEEENS4_5SM1004TMEM4LOAD26SM100_TMEM_LOAD_32dp32b64xES1H_S1F_NS4_39AutoVectorizingCopyWithAssumedAlignmentILi128EEENS4_14SM90_TMA_STOREES1F_S22_S22_EEEvvEEEEvNT_6ParamsE,"aw",@nobits
	.sectionflags	@""
	.align	16
	.zero		1024


//--------------------- .nv.shared.reserved.0     --------------------------
	.section	.nv.shared.reserved.0,"aw",@nobits
	.weak		__nv_reservedSMEM_offset_0_alias
	.size		__nv_reservedSMEM_offset_0_alias, 0, 64
	.other		__nv_reservedSMEM_offset_0_alias,@"STO_CUDA_RESERVED_SHARED STV_DEFAULT"
__nv_reservedSMEM_offset_0_alias:
	.zero		0
.nv.shared.reserved.0:
	.zero		64
	.weak		__nv_reservedSMEM_tcgen05_partition
	.type		__nv_reservedSMEM_tcgen05_partition,@object
	.size		__nv_reservedSMEM_tcgen05_partition,(.L_0 - __nv_reservedSMEM_tcgen05_partition)
__nv_reservedSMEM_tcgen05_partition:
	.zero		32
.L_0:


//--------------------- .nv.global                --------------------------
	.section	.nv.global,"aw",@nobits
.nv.global:
	.type		_ZN39_INTERNAL_57203285_4_k_cu_47a4a76b_76474cute1_E,@object
	.size		_ZN39_INTERNAL_57203285_4_k_cu_47a4a76b_76474cute1_E,(_ZN39_INTERNAL_57203285_4_k_cu_47a4a76b_76474cuda3std3__45__cpo6cbeginE - _ZN39_INTERNAL_57203285_4_k_cu_47a4a76b_76474cute1_E)
_ZN39_INTERNAL_57203285_4_k_cu_47a4a76b_76474cute1_E:
	.zero		1
	.type		_ZN39_INTERNAL_57203285_4_k_cu_47a4a76b_76474cuda3std3__45__cpo6cbeginE,@object
	.size		_ZN39_INTERNAL_57203285_4_k_cu_47a4a76b_76474cuda3std3__45__cpo6cbeginE,(_ZN39_INTERNAL_57203285_4_k_cu_47a4a76b_76474cuda3std3__48in_placeE - _ZN39_INTERNAL_57203285_4_k_cu_47a4a76b_76474cuda3std3__45__cpo6cbeginE)
_ZN39_INTERNAL_57203285_4_k_cu_47a4a76b_76474cuda3std3__45__cpo6cbeginE:
	.zero		1
	.type		_ZN39_INTERNAL_57203285_4_k_cu_47a4a76b_76474cuda3std3__48in_placeE,@object
	.size		_ZN39_INTERNAL_57203285_4_k_cu_47a4a76b_76474cuda3std3__48in_placeE,(_ZN39_INTERNAL_57203285_4_k_cu_47a4a76b_76474cuda3std6ranges3__45__cpo9iter_moveE - _ZN39_INTERNAL_57203285_4_k_cu_47a4a76b_76474cuda3std3__48in_placeE)
_ZN39_INTERNAL_57203285_4_k_cu_47a4a76b_76474cuda3std3__48in_placeE:
	.zero		1
	.type		_ZN39_INTERNAL_57203285_4_k_cu_47a4a76b_76474cuda3std6ranges3__45__cpo9iter_moveE,@object
	.size		_ZN39_INTERNAL_57203285_4_k_cu_47a4a76b_76474cuda3std6ranges3__45__cpo9iter_moveE,(_ZN39_INTERNAL_57203285_4_k_cu_47a4a76b_76474cuda3std3__45__cpo5beginE - _ZN39_INTERNAL_57203285_4_k_cu_47a4a76b_76474cuda3std6ranges3__45__cpo9iter_moveE)
_ZN39_INTERNAL_57203285_4_k_cu_47a4a76b_76474cuda3std6ranges3__45__cpo9iter_moveE:
	.zero		1
	.type		_ZN39_INTERNAL_57203285_4_k_cu_47a4a76b_76474cuda3std3__45__cpo5beginE,@object
	.size		_ZN39_INTERNAL_57203285_4_k_cu_47a4a76b_76474cuda3std3__45__cpo5beginE,(_ZN39_INTERNAL_57203285_4_k_cu_47a4a76b_76474cuda3std3__441_GLOBAL__N__57203285_4_k_cu_47a4a76b_76476ignoreE - _ZN39_INTERNAL_57203285_4_k_cu_47a4a76b_76474cuda3std3__45__cpo5beginE)
_ZN39_INTERNAL_57203285_4_k_cu_47a4a76b_76474cuda3std3__45__cpo5beginE:
	.zero		1
	.type		_ZN39_INTERNAL_57203285_4_k_cu_47a4a76b_76474cuda3std3__441_GLOBAL__N__57203285_4_k_cu_47a4a76b_76476ignoreE,@object
	.size		_ZN39_INTERNAL_57203285_4_k_cu_47a4a76b_76474cuda3std3__441_GLOBAL__N__57203285_4_k_cu_47a4a76b_76476ignoreE,(_ZN39_INTERNAL_57203285_4_k_cu_47a4a76b_76474cute7productE - _ZN39_INTERNAL_57203285_4_k_cu_47a4a76b_76474cuda3std3__441_GLOBAL__N__57203285_4_k_cu_47a4a76b_76476ignoreE)
_ZN39_INTERNAL_57203285_4_k_cu_47a4a76b_76474cuda3std3__441_GLOBAL__N__57203285_4_k_cu_47a4a76b_76476ignoreE:
	.zero		1
	.type		_ZN39_INTERNAL_57203285_4_k_cu_47a4a76b_76474cute7productE,@object
	.size		_ZN39_INTERNAL_57203285_4_k_cu_47a4a76b_76474cute7productE,(_ZN39_INTERNAL_57203285_4_k_cu_47a4a76b_76474cuda3std3__45__cpo3endE - _ZN39_INTERNAL_57203285_4_k_cu_47a4a76b_76474cute7productE)
_ZN39_INTERNAL_57203285_4_k_cu_47a4a76b_76474cute7productE:
	.zero		1
	.type		_ZN39_INTERNAL_57203285_4_k_cu_47a4a76b_76474cuda3std3__45__cpo3endE,@object
	.size		_ZN39_INTERNAL_57203285_4_k_cu_47a4a76b_76474cuda3std3__45__cpo3endE,(_ZN39_INTERNAL_57203285_4_k_cu_47a4a76b_76474cuda3std3__419piecewise_constructE - _ZN39_INTERNAL_57203285_4_k_cu_47a4a76b_76474cuda3std3__45__cpo3endE)
_ZN39_INTERNAL_57203285_4_k_cu_47a4a76b_76474cuda3std3__45__cpo3endE:
	.zero		1
	.type		_ZN39_INTERNAL_57203285_4_k_cu_47a4a76b_76474cuda3std3__419piecewise_constructE,@object
	.size		_ZN39_INTERNAL_57203285_4_k_cu_47a4a76b_76474cuda3std3__419piecewise_constructE,(_ZN39_INTERNAL_57203285_4_k_cu_47a4a76b_76474cuda3std3__45__cpo4cendE - _ZN39_INTERNAL_57203285_4_k_cu_47a4a76b_76474cuda3std3__419piecewise_constructE)
_ZN39_INTERNAL_57203285_4_k_cu_47a4a76b_76474cuda3std3__419piecewise_constructE:
	.zero		1
	.type		_ZN39_INTERNAL_57203285_4_k_cu_47a4a76b_76474cuda3std3__45__cpo4cendE,@object
	.size		_ZN39_INTERNAL_57203285_4_k_cu_47a4a76b_76474cuda3std3__45__cpo4cendE,(_ZN39_INTERNAL_57203285_4_k_cu_47a4a76b_76474cuda3std6ranges3__45__cpo4swapE - _ZN39_INTERNAL_57203285_4_k_cu_47a4a76b_76474cuda3std3__45__cpo4cendE)
_ZN39_INTERNAL_57203285_4_k_cu_47a4a76b_76474cuda3std3__45__cpo4cendE:
	.zero		1
	.type		_ZN39_INTERNAL_57203285_4_k_cu_47a4a76b_76474cuda3std6ranges3__45__cpo4swapE,@object
	.size		_ZN39_INTERNAL_57203285_4_k_cu_47a4a76b_76474cuda3std6ranges3__45__cpo4swapE,(.L_11 - _ZN39_INTERNAL_57203285_4_k_cu_47a4a76b_76474cuda3std6ranges3__45__cpo4swapE)
_ZN39_INTERNAL_57203285_4_k_cu_47a4a76b_76474cuda3std6ranges3__45__cpo4swapE:
	.zero		1
.L_11:


//--------------------- .nv.constant0._ZN7cutlass13device_kernelINS_4gemm6kernel13GemmUniversalIN4cute5tupleIJiiiiEEENS1_10collective13CollectiveMmaINS1_35MainloopSm100TmaUmmaWarpSpecializedILi3ELi2ELi2ENS5_IJNS4_1CILi1EEENSA_ILi2EEESB_EEEEENS5_IJNSA_ILi128EEENSA_ILi256EEENSA_ILi64EEEEEENS_12float_e4m3_tENS5_IJlSB_lEEESJ_SK_NS4_8TiledMMAINS4_8MMA_AtomIJNS4_10MMA_TraitsINS4_19SM100_MMA_F8F6F4_SSEJSJ_SJ_fSF_SG_NS4_17integral_constantINS4_4UMMA5MajorELSR_0EEESS_NSP_INSQ_7ScaleInELST_0EEESU_EEEEEENS4_6LayoutINS5_IJSB_SB_SB_EEENS5_IJNSA_ILi0EEESZ_SZ_EEEEENS5_IJNS4_10UnderscoreES12_S12_EEEEENS4_23SM90_TMA_LOAD_MULTICASTENS4_14ComposedLayoutINS4_7SwizzleILi2ELi4ELi3EEENS4_18smem_ptr_flag_bitsILi8EEENSX_INS5_IJNSA_ILi8EEESH_EEENS5_IJSH_SB_EEEEEEEvNS4_8identityENS4_13SM90_TMA_LOADES1F_vS1G_EENS_8epilogue10collective18CollectiveEpilogueINS1J_23Sm100TmaWarpSpecializedILi4ELi2ELi64ELb0ELb0EEEJSI_NS5_IJNSX_ISF_SB_EENSX_ISH_SB_EEEEESJ_SK_SJ_SK_NS1J_6fusion15FusionCallbacksIS1N_NS1R_17LinearCombinationISJ_fSJ_fLNS_15FloatRoundStyleE2EEESI_S1Q_JEEENS4_5SM1004TMEM4LOAD26SM100_TMEM_LOAD_32dp32b64xES1H_S1F_NS4_39AutoVectorizingCopyWithAssumedAlignmentILi128EEENS4_14SM90_TMA_STOREES1F_S22_S22_EEEvvEEEEvNT_6ParamsE --------------------------
	.section	.nv.constant0._ZN7cutlass13device_kernelINS_4gemm6kernel13GemmUniversalIN4cute5tupleIJiiiiEEENS1_10collective13CollectiveMmaINS1_35MainloopSm100TmaUmmaWarpSpecializedILi3ELi2ELi2ENS5_IJNS4_1CILi1EEENSA_ILi2EEESB_EEEEENS5_IJNSA_ILi128EEENSA_ILi256EEENSA_ILi64EEEEEENS_12float_e4m3_tENS5_IJlSB_lEEESJ_SK_NS4_8TiledMMAINS4_8MMA_AtomIJNS4_10MMA_TraitsINS4_19SM100_MMA_F8F6F4_SSEJSJ_SJ_fSF_SG_NS4_17integral_constantINS4_4UMMA5MajorELSR_0EEESS_NSP_INSQ_7ScaleInELST_0EEESU_EEEEEENS4_6LayoutINS5_IJSB_SB_SB_EEENS5_IJNSA_ILi0EEESZ_SZ_EEEEENS5_IJNS4_10UnderscoreES12_S12_EEEEENS4_23SM90_TMA_LOAD_MULTICASTENS4_14ComposedLayoutINS4_7SwizzleILi2ELi4ELi3EEENS4_18smem_ptr_flag_bitsILi8EEENSX_INS5_IJNSA_ILi8EEESH_EEENS5_IJSH_SB_EEEEEEEvNS4_8identityENS4_13SM90_TMA_LOADES1F_vS1G_EENS_8epilogue10collective18CollectiveEpilogueINS1J_23Sm100TmaWarpSpecializedILi4ELi2ELi64ELb0ELb0EEEJSI_NS5_IJNSX_ISF_SB_EENSX_ISH_SB_EEEEESJ_SK_SJ_SK_NS1J_6fusion15FusionCallbacksIS1N_NS1R_17LinearCombinationISJ_fSJ_fLNS_15FloatRoundStyleE2EEESI_S1Q_JEEENS4_5SM1004TMEM4LOAD26SM100_TMEM_LOAD_32dp32b64xES1H_S1F_NS4_39AutoVectorizingCopyWithAssumedAlignmentILi128EEENS4_14SM90_TMA_STOREES1F_S22_S22_EEEvvEEEEvNT_6ParamsE,"a",@progbits
	.sectionflags	@""
	.align	4
.nv.constant0._ZN7cutlass13device_kernelINS_4gemm6kernel13GemmUniversalIN4cute5tupleIJiiiiEEENS1_10collective13CollectiveMmaINS1_35MainloopSm100TmaUmmaWarpSpecializedILi3ELi2ELi2ENS5_IJNS4_1CILi1EEENSA_ILi2EEESB_EEEEENS5_IJNSA_ILi128EEENSA_ILi256EEENSA_ILi64EEEEEENS_12float_e4m3_tENS5_IJlSB_lEEESJ_SK_NS4_8TiledMMAINS4_8MMA_AtomIJNS4_10MMA_TraitsINS4_19SM100_MMA_F8F6F4_SSEJSJ_SJ_fSF_SG_NS4_17integral_constantINS4_4UMMA5MajorELSR_0EEESS_NSP_INSQ_7ScaleInELST_0EEESU_EEEEEENS4_6LayoutINS5_IJSB_SB_SB_EEENS5_IJNSA_ILi0EEESZ_SZ_EEEEENS5_IJNS4_10UnderscoreES12_S12_EEEEENS4_23SM90_TMA_LOAD_MULTICASTENS4_14ComposedLayoutINS4_7SwizzleILi2ELi4ELi3EEENS4_18smem_ptr_flag_bitsILi8EEENSX_INS5_IJNSA_ILi8EEESH_EEENS5_IJSH_SB_EEEEEEEvNS4_8identityENS4_13SM90_TMA_LOADES1F_vS1G_EENS_8epilogue10collective18CollectiveEpilogueINS1J_23Sm100TmaWarpSpecializedILi4ELi2ELi64ELb0ELb0EEEJSI_NS5_IJNSX_ISF_SB_EENSX_ISH_SB_EEEEESJ_SK_SJ_SK_NS1J_6fusion15FusionCallbacksIS1N_NS1R_17LinearCombinationISJ_fSJ_fLNS_15FloatRoundStyleE2EEESI_S1Q_JEEENS4_5SM1004TMEM4LOAD26SM100_TMEM_LOAD_32dp32b64xES1H_S1F_NS4_39AutoVectorizingCopyWithAssumedAlignmentILi128EEENS4_14SM90_TMA_STOREES1F_S22_S22_EEEvvEEEEvNT_6ParamsE:
	.zero		2944


//--------------------- SYMBOLS --------------------------

	.type		.nv.reservedSmem.offset0,@object
	.size		.nv.reservedSmem.offset0,0x4
	.type		.nv.reservedSmem.cap,@object
	.size		.nv.reservedSmem.cap,0x4
	.type		__assertfail,@function
